	.target	sm_90a

	.elftype	@"ET_EXEC"


//--------------------- .note.nv.tkinfo           --------------------------
	.section	.note.nv.tkinfo,"",@"SHT_NOTE"
	.sectionflags	@"SHF_NOTE_NV_TKINFO"
	.tkinfo
        /*0018*/ 	.word	0x00000002
        /*0030*/ 	.string	""
        /*0030*/ 	.string	"ptxas"
        /*0030*/ 	.string	"Cuda compilation tools, release 13.0, V13.0.88"
        /*0030*/ 	.string	"Build cuda_13.0.r13.0/compiler.36424714_0"
        /*0030*/ 	.string	"-arch sm_90a -m 64 "



//--------------------- .note.nv.cuinfo           --------------------------
	.section	.note.nv.cuinfo,"",@"SHT_NOTE"
	.sectionflags	@"SHF_NOTE_NV_CUINFO"
        /*0018*/ 	.short	0x0002
        /*001a*/ 	.short	0x005a
        /*001c*/ 	.short	0x0082
	.zero		2


//--------------------- .nv.info                  --------------------------
	.section	.nv.info,"",@"SHT_CUDA_INFO"
	.align	4


	//----- nvinfo : EIATTR_REGCOUNT
	.align		4
        /*0000*/ 	.byte	0x04, 0x2f
        /*0002*/ 	.short	(.L_12 - .L_11)
	.align		4
.L_11:
        /*0004*/ 	.word	index@(_ZN7cutlass13device_kernelINS_4gemm6kernel13GemmUniversalIN4cute5tupleIJiiiiEEENS1_10collective13CollectiveMmaINS1_37MainloopSm90TmaGmmaWarpSpecializedFP8ILi7ENS5_IJNS4_1CILi1EEESB_SB_EEENS1_35KernelTmaWarpSpecializedCooperativeEEENS5_IJNSA_ILi256EEESF_NSA_ILi64EEEEEENS_12float_e5m2_tENS5_IJlSB_lEEESI_SJ_NS4_8TiledMMAINS4_8MMA_AtomIJNS4_4SM904GMMA31MMA_64x256x32_F32E5M2E5M2_SS_TNILNSN_7ScaleInE1ELSP_1EEEEEENS4_6LayoutINS5_IJNSA_ILi2EEESB_SB_EEENS5_IJSB_NSA_ILi0EEESV_EEEEENS5_IJNS4_10UnderscoreESY_SY_EEEEENS4_13SM90_TMA_LOADENS4_14ComposedLayoutINS4_7SwizzleILi2ELi4ELi3EEENS4_18smem_ptr_flag_bitsILi8EEENSS_INS5_IJNSA_ILi8EEESG_EEENS5_IJSG_SB_EEEEEEEvNS4_8identityES11_S1B_vS1C_EENS_8epilogue10collective6detail29Sm90TmaWarpSpecializedAdapterINS1F_15DefaultEpilogueISI_SJ_SJ_NS1E_6thread17LinearCombinationISI_Li1EffLNS1J_9ScaleType4KindE0ELNS_15FloatRoundStyleE2ESI_EENS1_15EpilogueDefaultEEEEEvvEEEEvNT_6ParamsE)
        /*0008*/ 	.word	0x000000a8


	//----- nvinfo : EIATTR_FRAME_SIZE
	.align		4
.L_12:
        /*000c*/ 	.byte	0x04, 0x11
        /*000e*/ 	.short	(.L_14 - .L_13)
	.align		4
.L_13:
        /*0010*/ 	.word	index@(_ZN7cutlass13device_kernelINS_4gemm6kernel13GemmUniversalIN4cute5tupleIJiiiiEEENS1_10collective13CollectiveMmaINS1_37MainloopSm90TmaGmmaWarpSpecializedFP8ILi7ENS5_IJNS4_1CILi1EEESB_SB_EEENS1_35KernelTmaWarpSpecializedCooperativeEEENS5_IJNSA_ILi256EEESF_NSA_ILi64EEEEEENS_12float_e5m2_tENS5_IJlSB_lEEESI_SJ_NS4_8TiledMMAINS4_8MMA_AtomIJNS4_4SM904GMMA31MMA_64x256x32_F32E5M2E5M2_SS_TNILNSN_7ScaleInE1ELSP_1EEEEEENS4_6LayoutINS5_IJNSA_ILi2EEESB_SB_EEENS5_IJSB_NSA_ILi0EEESV_EEEEENS5_IJNS4_10UnderscoreESY_SY_EEEEENS4_13SM90_TMA_LOADENS4_14ComposedLayoutINS4_7SwizzleILi2ELi4ELi3EEENS4_18smem_ptr_flag_bitsILi8EEENSS_INS5_IJNSA_ILi8EEESG_EEENS5_IJSG_SB_EEEEEEEvNS4_8identityES11_S1B_vS1C_EENS_8epilogue10collective6detail29Sm90TmaWarpSpecializedAdapterINS1F_15DefaultEpilogueISI_SJ_SJ_NS1E_6thread17LinearCombinationISI_Li1EffLNS1J_9ScaleType4KindE0ELNS_15FloatRoundStyleE2ESI_EENS1_15EpilogueDefaultEEEEEvvEEEEvNT_6ParamsE)
        /*0014*/ 	.word	0x00000870


	//----- nvinfo : EIATTR_MIN_STACK_SIZE
	.align		4
.L_14:
        /*0018*/ 	.byte	0x04, 0x12
        /*001a*/ 	.short	(.L_16 - .L_15)
	.align		4
.L_15:
        /*001c*/ 	.word	index@(_ZN7cutlass13device_kernelINS_4gemm6kernel13GemmUniversalIN4cute5tupleIJiiiiEEENS1_10collective13CollectiveMmaINS1_37MainloopSm90TmaGmmaWarpSpecializedFP8ILi7ENS5_IJNS4_1CILi1EEESB_SB_EEENS1_35KernelTmaWarpSpecializedCooperativeEEENS5_IJNSA_ILi256EEESF_NSA_ILi64EEEEEENS_12float_e5m2_tENS5_IJlSB_lEEESI_SJ_NS4_8TiledMMAINS4_8MMA_AtomIJNS4_4SM904GMMA31MMA_64x256x32_F32E5M2E5M2_SS_TNILNSN_7ScaleInE1ELSP_1EEEEEENS4_6LayoutINS5_IJNSA_ILi2EEESB_SB_EEENS5_IJSB_NSA_ILi0EEESV_EEEEENS5_IJNS4_10UnderscoreESY_SY_EEEEENS4_13SM90_TMA_LOADENS4_14ComposedLayoutINS4_7SwizzleILi2ELi4ELi3EEENS4_18smem_ptr_flag_bitsILi8EEENSS_INS5_IJNSA_ILi8EEESG_EEENS5_IJSG_SB_EEEEEEEvNS4_8identityES11_S1B_vS1C_EENS_8epilogue10collective6detail29Sm90TmaWarpSpecializedAdapterINS1F_15DefaultEpilogueISI_SJ_SJ_NS1E_6thread17LinearCombinationISI_Li1EffLNS1J_9ScaleType4KindE0ELNS_15FloatRoundStyleE2ESI_EENS1_15EpilogueDefaultEEEEEvvEEEEvNT_6ParamsE)
        /*0020*/ 	.word	0x00000870
.L_16:


//--------------------- .nv.compat                --------------------------
	.section	.nv.compat,"",@"SHT_CUDA_COMPAT_INFO"
	.align	4
        /*0000*/ 	.byte	0x02, 0x09, 0x01, 0x00, 0x02, 0x02, 0x04, 0x00, 0x02, 0x05, 0x05, 0x00, 0x03, 0x07, 0x01, 0x01
        /*0010*/ 	.byte	0x02, 0x03, 0x01, 0x00, 0x02, 0x06, 0x01, 0x00, 0x04, 0x0b, 0x08, 0x00, 0x00, 0x00, 0x00, 0x00
        /*0020*/ 	.byte	0x00, 0x00, 0x00, 0x00


//--------------------- .nv.info._ZN7cutlass13device_kernelINS_4gemm6kernel13GemmUniversalIN4cute5tupleIJiiiiEEENS1_10collective13CollectiveMmaINS1_37MainloopSm90TmaGmmaWarpSpecializedFP8ILi7ENS5_IJNS4_1CILi1EEESB_SB_EEENS1_35KernelTmaWarpSpecializedCooperativeEEENS5_IJNSA_ILi256EEESF_NSA_ILi64EEEEEENS_12float_e5m2_tENS5_IJlSB_lEEESI_SJ_NS4_8TiledMMAINS4_8MMA_AtomIJNS4_4SM904GMMA31MMA_64x256x32_F32E5M2E5M2_SS_TNILNSN_7ScaleInE1ELSP_1EEEEEENS4_6LayoutINS5_IJNSA_ILi2EEESB_SB_EEENS5_IJSB_NSA_ILi0EEESV_EEEEENS5_IJNS4_10UnderscoreESY_SY_EEEEENS4_13SM90_TMA_LOADENS4_14ComposedLayoutINS4_7SwizzleILi2ELi4ELi3EEENS4_18smem_ptr_flag_bitsILi8EEENSS_INS5_IJNSA_ILi8EEESG_EEENS5_IJSG_SB_EEEEEEEvNS4_8identityES11_S1B_vS1C_EENS_8epilogue10collective6detail29Sm90TmaWarpSpecializedAdapterINS1F_15DefaultEpilogueISI_SJ_SJ_NS1E_6thread17LinearCombinationISI_Li1EffLNS1J_9ScaleType4KindE0ELNS_15FloatRoundStyleE2ESI_EENS1_15EpilogueDefaultEEEEEvvEEEEvNT_6ParamsE --------------------------
	.section	.nv.info._ZN7cutlass13device_kernelINS_4gemm6kernel13GemmUniversalIN4cute5tupleIJiiiiEEENS1_10collective13CollectiveMmaINS1_37MainloopSm90TmaGmmaWarpSpecializedFP8ILi7ENS5_IJNS4_1CILi1EEESB_SB_EEENS1_35KernelTmaWarpSpecializedCooperativeEEENS5_IJNSA_ILi256EEESF_NSA_ILi64EEEEEENS_12float_e5m2_tENS5_IJlSB_lEEESI_SJ_NS4_8TiledMMAINS4_8MMA_AtomIJNS4_4SM904GMMA31MMA_64x256x32_F32E5M2E5M2_SS_TNILNSN_7ScaleInE1ELSP_1EEEEEENS4_6LayoutINS5_IJNSA_ILi2EEESB_SB_EEENS5_IJSB_NSA_ILi0EEESV_EEEEENS5_IJNS4_10UnderscoreESY_SY_EEEEENS4_13SM90_TMA_LOADENS4_14ComposedLayoutINS4_7SwizzleILi2ELi4ELi3EEENS4_18smem_ptr_flag_bitsILi8EEENSS_INS5_IJNSA_ILi8EEESG_EEENS5_IJSG_SB_EEEEEEEvNS4_8identityES11_S1B_vS1C_EENS_8epilogue10collective6detail29Sm90TmaWarpSpecializedAdapterINS1F_15DefaultEpilogueISI_SJ_SJ_NS1E_6thread17LinearCombinationISI_Li1EffLNS1J_9ScaleType4KindE0ELNS_15FloatRoundStyleE2ESI_EENS1_15EpilogueDefaultEEEEEvvEEEEvNT_6ParamsE,"",@"SHT_CUDA_INFO"
	.sectionflags	@""
	.align	4


	//----- nvinfo : EIATTR_CUDA_API_VERSION
	.align		4
        /*0000*/ 	.byte	0x04, 0x37
        /*0002*/ 	.short	(.L_18 - .L_17)
.L_17:
        /*0004*/ 	.word	0x00000082


	//----- nvinfo : EIATTR_KPARAM_INFO
	.align		4
.L_18:
        /*0008*/ 	.byte	0x04, 0x17
        /*000a*/ 	.short	(.L_20 - .L_19)
.L_19:
        /*000c*/ 	.word	0x00000000
        /*0010*/ 	.short	0x0000
        /*0012*/ 	.short	0x0070
        /*0014*/ 	.byte	0x00, 0xf0, 0x01, 0x10


	//----- nvinfo : EIATTR_SPARSE_MMA_MASK
	.align		4
.L_20:
        /*0018*/ 	.byte	0x03, 0x50
        /*001a*/ 	.short	0x0000


	//----- nvinfo : EIATTR_MAXREG_COUNT
	.align		4
        /*001c*/ 	.byte	0x03, 0x1b
        /*001e*/ 	.short	0x00a8


	//----- nvinfo : EIATTR_NUM_BARRIERS
	.align		4
        /*0020*/ 	.byte	0x02, 0x4c
        /*0022*/ 	.byte	0x01
	.zero		1


	//----- nvinfo : EIATTR_ANNOTATIONS
	.align		4
        /*0024*/ 	.byte	0x04, 0x55
        /*0026*/ 	.short	(.L_22 - .L_21)


	//   ....[0]....
.L_21:
        /*0028*/ 	.word	0x00000001
        /*002c*/ 	.byte	0xf0, 0x05, 0x00, 0x00, 0x01, 0x00, 0x00, 0x00, 0x10, 0x06, 0x00, 0x00, 0x01, 0x00, 0x00, 0x00
        /* <DEDUP_REMOVED lines=1579> */
        /*62ec*/ 	.byte	0xb0, 0x53, 0x02, 0x00


	//----- nvinfo : EIATTR_MERCURY_ISA_VERSION
	.align		4
.L_22:
        /*62f0*/ 	.byte	0x03, 0x5f
        /*62f2*/ 	.short	0x0101


	//----- nvinfo : EIATTR_INT_WARP_WIDE_INSTR_OFFSETS
	.align		4
        /*62f4*/ 	.byte	0x04, 0x31
        /*62f6*/ 	.short	(.L_24 - .L_23)


	//   ....[0]....
.L_23:
        /*62f8*/ 	.word	0x000004e0


	//   ....[1]....
        /*62fc*/ 	.word	0x00000500


	//   ....[2]....
        /*6300*/ 	.word	0x00000600


	//----- nvinfo : EIATTR_COOP_GROUP_MASK_REGIDS
	.align		4
.L_24:
        /*6304*/ 	.byte	0x04, 0x29
        /*6306*/ 	.short	(.L_26 - .L_25)


	//   ....[0]....
.L_25:
        /*6308*/ 	.word	0xffffffff


	//   ....[1]....
        /*630c*/ 	.word	0xffffffff


	//   ....[2]....
        /*6310*/ 	.word	0xffffffff


	//   ....[3]....
        /*6314*/ 	.word	0xffffffff


	//   ....[4]....
        /*6318*/ 	.word	0xffffffff


	//----- nvinfo : EIATTR_COOP_GROUP_INSTR_OFFSETS
	.align		4
.L_26:
        /*631c*/ 	.byte	0x04, 0x28
        /*631e*/ 	.short	(.L_28 - .L_27)


	//   ....[0]....
.L_27:
        /*6320*/ 	.word	0x00000070


	//   ....[1]....
        /*6324*/ 	.word	0x00000080


	//   ....[2]....
        /*6328*/ 	.word	0x000001a0


	//   ....[3]....
        /*632c*/ 	.word	0x00000420


	//   ....[4]....
        /*6330*/ 	.word	0x00002710


	//----- nvinfo : EIATTR_REG_RECONFIG
	.align		4
.L_28:
        /*6334*/ 	.byte	0x01, 0x54
	.zero		2


	//----- nvinfo : EIATTR_MBARRIER_INSTR_OFFSETS
	.align		4
        /*6338*/ 	.byte	0x04, 0x39
        /*633a*/ 	.short	(.L_30 - .L_29)


	//   ....[0]....
.L_29:
        /*633c*/ 	.word	0x00000320
        /*6340*/ 	.word	0x000000ff
        /*6344*/ 	.word	0x00000000
        /*6348*/ 	.short	0x0100
        /*634a*/ 	.byte	0x09
	.zero		1


	//   ....[1]....
        /*634c*/ 	.word	0x00000330
        /*6350*/ 	.word	0x000000ff
        /*6354*/ 	.word	0x00000038
        /*6358*/ 	.short	0x0100
        /*635a*/ 	.byte	0x09
	.zero		1


	//   ....[2]....
        /*635c*/ 	.word	0x00000340
        /*6360*/ 	.word	0x000000ff
        /*6364*/ 	.word	0x00000008
        /*6368*/ 	.short	0x0100
        /*636a*/ 	.byte	0x09
	.zero		1


	//   ....[3]....
        /*636c*/ 	.word	0x00000350
        /*6370*/ 	.word	0x000000ff
        /*6374*/ 	.word	0x00000040
        /*6378*/ 	.short	0x0100
        /*637a*/ 	.byte	0x09
	.zero		1


	//   ....[4]....
        /*637c*/ 	.word	0x00000360
        /*6380*/ 	.word	0x000000ff
        /*6384*/ 	.word	0x00000010
        /*6388*/ 	.short	0x0100
        /*638a*/ 	.byte	0x09
	.zero		1


	//   ....[5]....
        /*638c*/ 	.word	0x00000370
        /*6390*/ 	.word	0x000000ff
        /*6394*/ 	.word	0x00000048
        /*6398*/ 	.short	0x0100
        /*639a*/ 	.byte	0x09
	.zero		1


	//   ....[6]....
        /*639c*/ 	.word	0x00000380
        /*63a0*/ 	.word	0x000000ff
        /*63a4*/ 	.word	0x00000018
        /*63a8*/ 	.short	0x0100
        /*63aa*/ 	.byte	0x09
	.zero		1


	//   ....[7]....
        /*63ac*/ 	.word	0x00000390
        /*63b0*/ 	.word	0x000000ff
        /*63b4*/ 	.word	0x00000050
        /*63b8*/ 	.short	0x0100
        /*63ba*/ 	.byte	0x09
	.zero		1


	//   ....[8]....
        /*63bc*/ 	.word	0x000003a0
        /*63c0*/ 	.word	0x000000ff
        /*63c4*/ 	.word	0x00000020
        /*63c8*/ 	.short	0x0100
        /*63ca*/ 	.byte	0x09
	.zero		1


	//   ....[9]....
        /*63cc*/ 	.word	0x000003b0
        /*63d0*/ 	.word	0x000000ff
        /*63d4*/ 	.word	0x00000058
        /*63d8*/ 	.short	0x0100
        /*63da*/ 	.byte	0x09
	.zero		1


	//   ....[10]....
        /*63dc*/ 	.word	0x000003c0
        /*63e0*/ 	.word	0x000000ff
        /*63e4*/ 	.word	0x00000028
        /*63e8*/ 	.short	0x0100
        /*63ea*/ 	.byte	0x09
	.zero		1


	//   ....[11]....
        /*63ec*/ 	.word	0x000003d0
        /*63f0*/ 	.word	0x000000ff
        /*63f4*/ 	.word	0x00000060
        /*63f8*/ 	.short	0x0100
        /*63fa*/ 	.byte	0x09
	.zero		1


	//   ....[12]....
        /*63fc*/ 	.word	0x000003e0
        /*6400*/ 	.word	0x000000ff
        /*6404*/ 	.word	0x00000030
        /*6408*/ 	.short	0x0100
        /*640a*/ 	.byte	0x09
	.zero		1


	//   ....[13]....
        /*640c*/ 	.word	0x000003f0
        /*6410*/ 	.word	0x000000ff
        /*6414*/ 	.word	0x00000068
        /*6418*/ 	.short	0x0100
        /*641a*/ 	.byte	0x09
	.zero		1


	//   ....[14]....
        /*641c*/ 	.word	0x00000630
        /*6420*/ 	.word	0x000000ff
        /*6424*/ 	.word	0x00000080
        /*6428*/ 	.short	0x0100
        /*642a*/ 	.byte	0x06
	.zero		1


	//   ....[15]....
        /*642c*/ 	.word	0x00000640
        /*6430*/ 	.word	0x000000ff
        /*6434*/ 	.word	0x00000088
        /*6438*/ 	.short	0x0100
        /*643a*/ 	.byte	0x06
	.zero		1


	//   ....[16]....
        /*643c*/ 	.word	0x00002b20
        /*6440*/ 	.word	0x000000ff
        /*6444*/ 	.word	0x00000000
        /*6448*/ 	.short	0x010a
        /*644a*/ 	.byte	0x06
	.zero		1


	//   ....[17]....
        /*644c*/ 	.word	0x00002b60
        /*6450*/ 	.word	0x000000ff
        /*6454*/ 	.word	0x00000000
        /*6458*/ 	.short	0x010a
        /*645a*/ 	.byte	0x06
	.zero		1


	//   ....[18]....
        /*645c*/ 	.word	0x00006ed0
        /*6460*/ 	.word	0x000000ff
        /*6464*/ 	.word	0x00000000
        /*6468*/ 	.short	0x010a
        /*646a*/ 	.byte	0x10
	.zero		1


	//   ....[19]....
        /*646c*/ 	.word	0x00006f10
        /*6470*/ 	.word	0x000000ff
        /*6474*/ 	.word	0x00000000
        /*6478*/ 	.short	0x010a
        /*647a*/ 	.byte	0x10
	.zero		1


	//   ....[20]....
        /*647c*/ 	.word	0x0000ce50
        /*6480*/ 	.word	0x000000ff
        /*6484*/ 	.word	0x00000000
        /*6488*/ 	.short	0x0101
        /*648a*/ 	.byte	0x08
	.zero		1


	//   ....[21]....
        /*648c*/ 	.word	0x00010910
        /*6490*/ 	.word	0x000000ff
        /*6494*/ 	.word	0x00000000
        /*6498*/ 	.short	0x0101
        /*649a*/ 	.byte	0x06
	.zero		1


	//   ....[22]....
        /*649c*/ 	.word	0x00024440
        /*64a0*/ 	.word	0x00000010
        /*64a4*/ 	.word	0x00000038
        /*64a8*/ 	.short	0x010a
        /*64aa*/ 	.byte	0x3f
	.zero		1


	//   ....[23]....
        /*64ac*/ 	.word	0x000247e0
        /*64b0*/ 	.word	0x00000003
        /*64b4*/ 	.word	0x00000088
        /*64b8*/ 	.short	0x0101
        /*64ba*/ 	.byte	0x3f
	.zero		1


	//   ....[24]....
        /*64bc*/ 	.word	0x00024f40
        /*64c0*/ 	.word	0x00000003
        /*64c4*/ 	.word	0x00000000
        /*64c8*/ 	.short	0x010a
        /*64ca*/ 	.byte	0x3f
	.zero		1


	//   ....[25]....
        /*64cc*/ 	.word	0x00024fd0
        /*64d0*/ 	.word	0x00000003
        /*64d4*/ 	.word	0x00000000
        /*64d8*/ 	.short	0x010a
        /*64da*/ 	.byte	0x3f
	.zero		1


	//   ....[26]....
        /*64dc*/ 	.word	0x00025060
        /*64e0*/ 	.word	0x00000003
        /*64e4*/ 	.word	0x00000000
        /*64e8*/ 	.short	0x010a
        /*64ea*/ 	.byte	0x3f
	.zero		1


	//   ....[27]....
        /*64ec*/ 	.word	0x000250f0
        /*64f0*/ 	.word	0x00000003
        /*64f4*/ 	.word	0x00000000
        /*64f8*/ 	.short	0x010a
        /*64fa*/ 	.byte	0x3f
	.zero		1


	//   ....[28]....
        /*64fc*/ 	.word	0x00025180
        /*6500*/ 	.word	0x00000003
        /*6504*/ 	.word	0x00000000
        /*6508*/ 	.short	0x010a
        /*650a*/ 	.byte	0x3f
	.zero		1


	//   ....[29]....
        /*650c*/ 	.word	0x00025210
        /*6510*/ 	.word	0x00000003
        /*6514*/ 	.word	0x00000000
        /*6518*/ 	.short	0x010a
        /*651a*/ 	.byte	0x3f
	.zero		1


	//   ....[30]....
        /*651c*/ 	.word	0x000252a0
        /*6520*/ 	.word	0x00000003
        /*6524*/ 	.word	0x00000000
        /*6528*/ 	.short	0x010a
        /*652a*/ 	.byte	0x3f
	.zero		1


	//   ....[31]....
        /*652c*/ 	.word	0x00025310
        /*6530*/ 	.word	0x00000003
        /*6534*/ 	.word	0x00000000
        /*6538*/ 	.short	0x010a
        /*653a*/ 	.byte	0x3f
	.zero		1


	//   ....[32]....
        /*653c*/ 	.word	0x00025380
        /*6540*/ 	.word	0x00000000
        /*6544*/ 	.word	0x00000000
        /*6548*/ 	.short	0x010a
        /*654a*/ 	.byte	0x3f
	.zero		1


	//   ....[33]....
        /*654c*/ 	.word	0x00025460
        /*6550*/ 	.word	0x00000010
        /*6554*/ 	.word	0x00000038
        /*6558*/ 	.short	0x010a
        /*655a*/ 	.byte	0x3f
	.zero		1


	//   ....[34]....
        /*655c*/ 	.word	0x00025540
        /*6560*/ 	.word	0x00000003
        /*6564*/ 	.word	0x00000000
        /*6568*/ 	.short	0x010a
        /*656a*/ 	.byte	0x3f
	.zero		1


	//   ....[35]....
        /*656c*/ 	.word	0x00025590
        /*6570*/ 	.word	0x00000003
        /*6574*/ 	.word	0x00000000
        /*6578*/ 	.short	0x010a
        /*657a*/ 	.byte	0x3f
	.zero		1


	//   ....[36]....
        /*657c*/ 	.word	0x000255e0
        /*6580*/ 	.word	0x00000003
        /*6584*/ 	.word	0x00000000
        /*6588*/ 	.short	0x010a
        /*658a*/ 	.byte	0x3f
	.zero		1


	//   ....[37]....
        /*658c*/ 	.word	0x00025630
        /*6590*/ 	.word	0x00000003
        /*6594*/ 	.word	0x00000000
        /*6598*/ 	.short	0x010a
        /*659a*/ 	.byte	0x3f
	.zero		1


	//   ....[38]....
        /*659c*/ 	.word	0x00025680
        /*65a0*/ 	.word	0x00000003
        /*65a4*/ 	.word	0x00000000
        /*65a8*/ 	.short	0x010a
        /*65aa*/ 	.byte	0x3f
	.zero		1


	//   ....[39]....
        /*65ac*/ 	.word	0x000256d0
        /*65b0*/ 	.word	0x00000003
        /*65b4*/ 	.word	0x00000000
        /*65b8*/ 	.short	0x010a
        /*65ba*/ 	.byte	0x3f
	.zero		1


	//----- nvinfo : EIATTR_NUM_MBARRIERS
	.align		4
.L_30:
        /*65bc*/ 	.byte	0x03, 0x38
        /*65be*/ 	.short	0x0010


	//----- nvinfo : EIATTR_EXIT_INSTR_OFFSETS
	.align		4
        /*65c0*/ 	.byte	0x04, 0x1c
        /*65c2*/ 	.short	(.L_32 - .L_31)


	//   ....[0]....
.L_31:
        /*65c4*/ 	.word	0x000006a0


	//   ....[1]....
        /*65c8*/ 	.word	0x00001000


	//   ....[2]....
        /*65cc*/ 	.word	0x00023a70


	//   ....[3]....
        /*65d0*/ 	.word	0x000240d0


	//   ....[4]....
        /*65d4*/ 	.word	0x000252f0


	//----- nvinfo : EIATTR_MAX_THREADS
	.align		4
.L_32:
        /*65d8*/ 	.byte	0x04, 0x05
        /*65da*/ 	.short	(.L_34 - .L_33)
.L_33:
        /*65dc*/ 	.word	0x00000180
        /*65e0*/ 	.word	0x00000001
        /*65e4*/ 	.word	0x00000001


	//----- nvinfo : EIATTR_CRS_STACK_SIZE
	.align		4
.L_34:
        /*65e8*/ 	.byte	0x04, 0x1e
        /*65ea*/ 	.short	(.L_36 - .L_35)
.L_35:
        /*65ec*/ 	.word	0x00000000


	//----- nvinfo : EIATTR_CBANK_PARAM_SIZE
	.align		4
.L_36:
        /*65f0*/ 	.byte	0x03, 0x19
        /*65f2*/ 	.short	0x0470


	//----- nvinfo : EIATTR_PARAM_CBANK
	.align		4
        /*65f4*/ 	.byte	0x04, 0x0a
        /*65f6*/ 	.short	(.L_38 - .L_37)
	.align		4
.L_37:
        /*65f8*/ 	.word	index@(.nv.constant0._ZN7cutlass13device_kernelINS_4gemm6kernel13GemmUniversalIN4cute5tupleIJiiiiEEENS1_10collective13CollectiveMmaINS1_37MainloopSm90TmaGmmaWarpSpecializedFP8ILi7ENS5_IJNS4_1CILi1EEESB_SB_EEENS1_35KernelTmaWarpSpecializedCooperativeEEENS5_IJNSA_ILi256EEESF_NSA_ILi64EEEEEENS_12float_e5m2_tENS5_IJlSB_lEEESI_SJ_NS4_8TiledMMAINS4_8MMA_AtomIJNS4_4SM904GMMA31MMA_64x256x32_F32E5M2E5M2_SS_TNILNSN_7ScaleInE1ELSP_1EEEEEENS4_6LayoutINS5_IJNSA_ILi2EEESB_SB_EEENS5_IJSB_NSA_ILi0EEESV_EEEEENS5_IJNS4_10UnderscoreESY_SY_EEEEENS4_13SM90_TMA_LOADENS4_14ComposedLayoutINS4_7SwizzleILi2ELi4ELi3EEENS4_18smem_ptr_flag_bitsILi8EEENSS_INS5_IJNSA_ILi8EEESG_EEENS5_IJSG_SB_EEEEEEEvNS4_8identityES11_S1B_vS1C_EENS_8epilogue10collective6detail29Sm90TmaWarpSpecializedAdapterINS1F_15DefaultEpilogueISI_SJ_SJ_NS1E_6thread17LinearCombinationISI_Li1EffLNS1J_9ScaleType4KindE0ELNS_15FloatRoundStyleE2ESI_EENS1_15EpilogueDefaultEEEEEvvEEEEvNT_6ParamsE)
        /*65fc*/ 	.short	0x0210
        /*65fe*/ 	.short	0x0470


	//----- nvinfo : EIATTR_SW_WAR
	.align		4
.L_38:
        /*6600*/ 	.byte	0x04, 0x36
        /*6602*/ 	.short	(.L_40 - .L_39)
.L_39:
        /*6604*/ 	.word	0x00000008
.L_40:


//--------------------- .nv.callgraph             --------------------------
	.section	.nv.callgraph,"",@"SHT_CUDA_CALLGRAPH"
	.align	4
	.sectionentsize	8
	.align		4
        /*0000*/ 	.word	0x00000000
	.align		4
        /*0004*/ 	.word	0xffffffff
	.align		4
        /*0008*/ 	.word	0x00000000
	.align		4
        /*000c*/ 	.word	0xfffffffe
	.align		4
        /*0010*/ 	.word	0x00000000
	.align		4
        /*0014*/ 	.word	0xfffffffd
	.align		4
        /*0018*/ 	.word	0x00000000
	.align		4
        /*001c*/ 	.word	0xfffffffc


//--------------------- .nv.constant4             --------------------------
	.section	.nv.constant4,"a",@progbits
	.align	8
	.align		8
.nv.constant4:
        /*0000*/ 	.dword	_ZN40_INTERNAL_ce0a13e4_4_k_cu_9a0744b6_295044cuda3std3__45__cpo5beginE
	.align		8
        /*0008*/ 	.dword	_ZN40_INTERNAL_ce0a13e4_4_k_cu_9a0744b6_295044cuda3std3__45__cpo3endE
	.align		8
        /*0010*/ 	.dword	_ZN40_INTERNAL_ce0a13e4_4_k_cu_9a0744b6_295044cuda3std3__45__cpo6cbeginE
	.align		8
        /*0018*/ 	.dword	_ZN40_INTERNAL_ce0a13e4_4_k_cu_9a0744b6_295044cuda3std3__45__cpo4cendE
	.align		8
        /*0020*/ 	.dword	_ZN40_INTERNAL_ce0a13e4_4_k_cu_9a0744b6_295044cuda3std3__442_GLOBAL__N__ce0a13e4_4_k_cu_9a0744b6_295046ignoreE
	.align		8
        /*0028*/ 	.dword	_ZN40_INTERNAL_ce0a13e4_4_k_cu_9a0744b6_295044cuda3std3__419piecewise_constructE
	.align		8
        /*0030*/ 	.dword	_ZN40_INTERNAL_ce0a13e4_4_k_cu_9a0744b6_295044cuda3std3__48in_placeE
	.align		8
        /*0038*/ 	.dword	_ZN40_INTERNAL_ce0a13e4_4_k_cu_9a0744b6_295044cuda3std6ranges3__45__cpo4swapE
	.align		8
        /*0040*/ 	.dword	_ZN40_INTERNAL_ce0a13e4_4_k_cu_9a0744b6_295044cuda3std6ranges3__45__cpo9iter_moveE
	.align		8
        /*0048*/ 	.dword	_ZN40_INTERNAL_ce0a13e4_4_k_cu_9a0744b6_295044cute7productE
	.align		8
        /*0050*/ 	.dword	_ZN40_INTERNAL_ce0a13e4_4_k_cu_9a0744b6_295044cute1_E


//--------------------- .text._ZN7cutlass13device_kernelINS_4gemm6kernel13GemmUniversalIN4cute5tupleIJiiiiEEENS1_10collective13CollectiveMmaINS1_37MainloopSm90TmaGmmaWarpSpecializedFP8ILi7ENS5_IJNS4_1CILi1EEESB_SB_EEENS1_35KernelTmaWarpSpecializedCooperativeEEENS5_IJNSA_ILi256EEESF_NSA_ILi64EEEEEENS_12float_e5m2_tENS5_IJlSB_lEEESI_SJ_NS4_8TiledMMAINS4_8MMA_AtomIJNS4_4SM904GMMA31MMA_64x256x32_F32E5M2E5M2_SS_TNILNSN_7ScaleInE1ELSP_1EEEEEENS4_6LayoutINS5_IJNSA_ILi2EEESB_SB_EEENS5_IJSB_NSA_ILi0EEESV_EEEEENS5_IJNS4_10UnderscoreESY_SY_EEEEENS4_13SM90_TMA_LOADENS4_14ComposedLayoutINS4_7SwizzleILi2ELi4ELi3EEENS4_18smem_ptr_flag_bitsILi8EEENSS_INS5_IJNSA_ILi8EEESG_EEENS5_IJSG_SB_EEEEEEEvNS4_8identityES11_S1B_vS1C_EENS_8epilogue10collective6detail29Sm90TmaWarpSpecializedAdapterINS1F_15DefaultEpilogueISI_SJ_SJ_NS1E_6thread17LinearCombinationISI_Li1EffLNS1J_9ScaleType4KindE0ELNS_15FloatRoundStyleE2ESI_EENS1_15EpilogueDefaultEEEEEvvEEEEvNT_6ParamsE --------------------------
	.section	.text._ZN7cutlass13device_kernelINS_4gemm6kernel13GemmUniversalIN4cute5tupleIJiiiiEEENS1_10collective13CollectiveMmaINS1_37MainloopSm90TmaGmmaWarpSpecializedFP8ILi7ENS5_IJNS4_1CILi1EEESB_SB_EEENS1_35KernelTmaWarpSpecializedCooperativeEEENS5_IJNSA_ILi256EEESF_NSA_ILi64EEEEEENS_12float_e5m2_tENS5_IJlSB_lEEESI_SJ_NS4_8TiledMMAINS4_8MMA_AtomIJNS4_4SM904GMMA31MMA_64x256x32_F32E5M2E5M2_SS_TNILNSN_7ScaleInE1ELSP_1EEEEEENS4_6LayoutINS5_IJNSA_ILi2EEESB_SB_EEENS5_IJSB_NSA_ILi0EEESV_EEEEENS5_IJNS4_10UnderscoreESY_SY_EEEEENS4_13SM90_TMA_LOADENS4_14ComposedLayoutINS4_7SwizzleILi2ELi4ELi3EEENS4_18smem_ptr_flag_bitsILi8EEENSS_INS5_IJNSA_ILi8EEESG_EEENS5_IJSG_SB_EEEEEEEvNS4_8identityES11_S1B_vS1C_EENS_8epilogue10collective6detail29Sm90TmaWarpSpecializedAdapterINS1F_15DefaultEpilogueISI_SJ_SJ_NS1E_6thread17LinearCombinationISI_Li1EffLNS1J_9ScaleType4KindE0ELNS_15FloatRoundStyleE2ESI_EENS1_15EpilogueDefaultEEEEEvvEEEEvNT_6ParamsE,"ax",@progbits
	.align	128
.text._ZN7cutlass13device_kernelINS_4gemm6kernel13GemmUniversalIN4cute5tupleIJiiiiEEENS1_10collective13CollectiveMmaINS1_37MainloopSm90TmaGmmaWarpSpecializedFP8ILi7ENS5_IJNS4_1CILi1EEESB_SB_EEENS1_35KernelTmaWarpSpecializedCooperativeEEENS5_IJNSA_ILi256EEESF_NSA_ILi64EEEEEENS_12float_e5m2_tENS5_IJlSB_lEEESI_SJ_NS4_8TiledMMAINS4_8MMA_AtomIJNS4_4SM904GMMA31MMA_64x256x32_F32E5M2E5M2_SS_TNILNSN_7ScaleInE1ELSP_1EEEEEENS4_6LayoutINS5_IJNSA_ILi2EEESB_SB_EEENS5_IJSB_NSA_ILi0EEESV_EEEEENS5_IJNS4_10UnderscoreESY_SY_EEEEENS4_13SM90_TMA_LOADENS4_14ComposedLayoutINS4_7SwizzleILi2ELi4ELi3EEENS4_18smem_ptr_flag_bitsILi8EEENSS_INS5_IJNSA_ILi8EEESG_EEENS5_IJSG_SB_EEEEEEEvNS4_8identityES11_S1B_vS1C_EENS_8epilogue10collective6detail29Sm90TmaWarpSpecializedAdapterINS1F_15DefaultEpilogueISI_SJ_SJ_NS1E_6thread17LinearCombinationISI_Li1EffLNS1J_9ScaleType4KindE0ELNS_15FloatRoundStyleE2ESI_EENS1_15EpilogueDefaultEEEEEvvEEEEvNT_6ParamsE:
        .type           _ZN7cutlass13device_kernelINS_4gemm6kernel13GemmUniversalIN4cute5tupleIJiiiiEEENS1_10collective13CollectiveMmaINS1_37MainloopSm90TmaGmmaWarpSpecializedFP8ILi7ENS5_IJNS4_1CILi1EEESB_SB_EEENS1_35KernelTmaWarpSpecializedCooperativeEEENS5_IJNSA_ILi256EEESF_NSA_ILi64EEEEEENS_12float_e5m2_tENS5_IJlSB_lEEESI_SJ_NS4_8TiledMMAINS4_8MMA_AtomIJNS4_4SM904GMMA31MMA_64x256x32_F32E5M2E5M2_SS_TNILNSN_7ScaleInE1ELSP_1EEEEEENS4_6LayoutINS5_IJNSA_ILi2EEESB_SB_EEENS5_IJSB_NSA_ILi0EEESV_EEEEENS5_IJNS4_10UnderscoreESY_SY_EEEEENS4_13SM90_TMA_LOADENS4_14ComposedLayoutINS4_7SwizzleILi2ELi4ELi3EEENS4_18smem_ptr_flag_bitsILi8EEENSS_INS5_IJNSA_ILi8EEESG_EEENS5_IJSG_SB_EEEEEEEvNS4_8identityES11_S1B_vS1C_EENS_8epilogue10collective6detail29Sm90TmaWarpSpecializedAdapterINS1F_15DefaultEpilogueISI_SJ_SJ_NS1E_6thread17LinearCombinationISI_Li1EffLNS1J_9ScaleType4KindE0ELNS_15FloatRoundStyleE2ESI_EENS1_15EpilogueDefaultEEEEEvvEEEEvNT_6ParamsE,@function
        .size           _ZN7cutlass13device_kernelINS_4gemm6kernel13GemmUniversalIN4cute5tupleIJiiiiEEENS1_10collective13CollectiveMmaINS1_37MainloopSm90TmaGmmaWarpSpecializedFP8ILi7ENS5_IJNS4_1CILi1EEESB_SB_EEENS1_35KernelTmaWarpSpecializedCooperativeEEENS5_IJNSA_ILi256EEESF_NSA_ILi64EEEEEENS_12float_e5m2_tENS5_IJlSB_lEEESI_SJ_NS4_8TiledMMAINS4_8MMA_AtomIJNS4_4SM904GMMA31MMA_64x256x32_F32E5M2E5M2_SS_TNILNSN_7ScaleInE1ELSP_1EEEEEENS4_6LayoutINS5_IJNSA_ILi2EEESB_SB_EEENS5_IJSB_NSA_ILi0EEESV_EEEEENS5_IJNS4_10UnderscoreESY_SY_EEEEENS4_13SM90_TMA_LOADENS4_14ComposedLayoutINS4_7SwizzleILi2ELi4ELi3EEENS4_18smem_ptr_flag_bitsILi8EEENSS_INS5_IJNSA_ILi8EEESG_EEENS5_IJSG_SB_EEEEEEEvNS4_8identityES11_S1B_vS1C_EENS_8epilogue10collective6detail29Sm90TmaWarpSpecializedAdapterINS1F_15DefaultEpilogueISI_SJ_SJ_NS1E_6thread17LinearCombinationISI_Li1EffLNS1J_9ScaleType4KindE0ELNS_15FloatRoundStyleE2ESI_EENS1_15EpilogueDefaultEEEEEvvEEEEvNT_6ParamsE,(.L_x_591 - _ZN7cutlass13device_kernelINS_4gemm6kernel13GemmUniversalIN4cute5tupleIJiiiiEEENS1_10collective13CollectiveMmaINS1_37MainloopSm90TmaGmmaWarpSpecializedFP8ILi7ENS5_IJNS4_1CILi1EEESB_SB_EEENS1_35KernelTmaWarpSpecializedCooperativeEEENS5_IJNSA_ILi256EEESF_NSA_ILi64EEEEEENS_12float_e5m2_tENS5_IJlSB_lEEESI_SJ_NS4_8TiledMMAINS4_8MMA_AtomIJNS4_4SM904GMMA31MMA_64x256x32_F32E5M2E5M2_SS_TNILNSN_7ScaleInE1ELSP_1EEEEEENS4_6LayoutINS5_IJNSA_ILi2EEESB_SB_EEENS5_IJSB_NSA_ILi0EEESV_EEEEENS5_IJNS4_10UnderscoreESY_SY_EEEEENS4_13SM90_TMA_LOADENS4_14ComposedLayoutINS4_7SwizzleILi2ELi4ELi3EEENS4_18smem_ptr_flag_bitsILi8EEENSS_INS5_IJNSA_ILi8EEESG_EEENS5_IJSG_SB_EEEEEEEvNS4_8identityES11_S1B_vS1C_EENS_8epilogue10collective6detail29Sm90TmaWarpSpecializedAdapterINS1F_15DefaultEpilogueISI_SJ_SJ_NS1E_6thread17LinearCombinationISI_Li1EffLNS1J_9ScaleType4KindE0ELNS_15FloatRoundStyleE2ESI_EENS1_15EpilogueDefaultEEEEEvvEEEEvNT_6ParamsE)
        .other          _ZN7cutlass13device_kernelINS_4gemm6kernel13GemmUniversalIN4cute5tupleIJiiiiEEENS1_10collective13CollectiveMmaINS1_37MainloopSm90TmaGmmaWarpSpecializedFP8ILi7ENS5_IJNS4_1CILi1EEESB_SB_EEENS1_35KernelTmaWarpSpecializedCooperativeEEENS5_IJNSA_ILi256EEESF_NSA_ILi64EEEEEENS_12float_e5m2_tENS5_IJlSB_lEEESI_SJ_NS4_8TiledMMAINS4_8MMA_AtomIJNS4_4SM904GMMA31MMA_64x256x32_F32E5M2E5M2_SS_TNILNSN_7ScaleInE1ELSP_1EEEEEENS4_6LayoutINS5_IJNSA_ILi2EEESB_SB_EEENS5_IJSB_NSA_ILi0EEESV_EEEEENS5_IJNS4_10UnderscoreESY_SY_EEEEENS4_13SM90_TMA_LOADENS4_14ComposedLayoutINS4_7SwizzleILi2ELi4ELi3EEENS4_18smem_ptr_flag_bitsILi8EEENSS_INS5_IJNSA_ILi8EEESG_EEENS5_IJSG_SB_EEEEEEEvNS4_8identityES11_S1B_vS1C_EENS_8epilogue10collective6detail29Sm90TmaWarpSpecializedAdapterINS1F_15DefaultEpilogueISI_SJ_SJ_NS1E_6thread17LinearCombinationISI_Li1EffLNS1J_9ScaleType4KindE0ELNS_15FloatRoundStyleE2ESI_EENS1_15EpilogueDefaultEEEEEvvEEEEvNT_6ParamsE,@"STO_CUDA_ENTRY STV_DEFAULT"
_ZN7cutlass13device_kernelINS_4gemm6kernel13GemmUniversalIN4cute5tupleIJiiiiEEENS1_10collective13CollectiveMmaINS1_37MainloopSm90TmaGmmaWarpSpecializedFP8ILi7ENS5_IJNS4_1CILi1EEESB_SB_EEENS1_35KernelTmaWarpSpecializedCooperativeEEENS5_IJNSA_ILi256EEESF_NSA_ILi64EEEEEENS_12float_e5m2_tENS5_IJlSB_lEEESI_SJ_NS4_8TiledMMAINS4_8MMA_AtomIJNS4_4SM904GMMA31MMA_64x256x32_F32E5M2E5M2_SS_TNILNSN_7ScaleInE1ELSP_1EEEEEENS4_6LayoutINS5_IJNSA_ILi2EEESB_SB_EEENS5_IJSB_NSA_ILi0EEESV_EEEEENS5_IJNS4_10UnderscoreESY_SY_EEEEENS4_13SM90_TMA_LOADENS4_14ComposedLayoutINS4_7SwizzleILi2ELi4ELi3EEENS4_18smem_ptr_flag_bitsILi8EEENSS_INS5_IJNSA_ILi8EEESG_EEENS5_IJSG_SB_EEEEEEEvNS4_8identityES11_S1B_vS1C_EENS_8epilogue10collective6detail29Sm90TmaWarpSpecializedAdapterINS1F_15DefaultEpilogueISI_SJ_SJ_NS1E_6thread17LinearCombinationISI_Li1EffLNS1J_9ScaleType4KindE0ELNS_15FloatRoundStyleE2ESI_EENS1_15EpilogueDefaultEEEEEvvEEEEvNT_6ParamsE:
[----:B------:R-:W0:Y:S02]  /*0000*/  LDC R1, c[0x0][0x28] ;  /* 0x00000a00ff017b82 */ /* 0x000e240000000800 */
[----:B0-----:R-:W-:Y:S01]  /*0010*/  VIADD R1, R1, 0xfffff790 ;  /* 0xfffff79001017836 */ /* 0x001fe20000000000 */
[----:B------:R-:W0:Y:S01]  /*0020*/  S2R R2, SR_TID.X ;  /* 0x0000000000027919 */ /* 0x000e220000002100 */
[----:B------:R-:W-:Y:S01]  /*0030*/  ELECT P0, URZ, PT ;  /* 0x00000000003f782f */ /* 0x000fe20003800000 */
[----:B------:R-:W-:Y:S01]  /*0040*/  BSSY B0, `(.L_x_0) ;  /* 0x0000015000007945 */ /* 0x000fe20003800000 */
[--C-:B0-----:R-:W-:Y:S02]  /*0050*/  SHF.R.U32.HI R0, RZ, 0x5, R2.reuse ;  /* 0x00000005ff007819 */ /* 0x101fe40000011602 */
[----:B------:R-:W-:-:S03]  /*0060*/  SHF.R.U32.HI R2, RZ, 0x7, R2 ;  /* 0x00000007ff027819 */ /* 0x000fc60000011602 */
[----:B------:R-:W0:Y:S04]  /*0070*/  SHFL.IDX PT, R3, R0, RZ, 0x1f ;  /* 0x00001fff00037589 */ /* 0x000e2800000e0000 */
[----:B------:R-:W1:Y:S01]  /*0080*/  SHFL.IDX PT, R2, R2, RZ, 0x1f ;  /* 0x00001fff02027589 */ /* 0x000e6200000e0000 */
[----:B0-----:R-:W-:Y:S02]  /*0090*/  R2UR UR4, R3 ;  /* 0x00000000030472ca */ /* 0x001fe400000e0000 */
[----:B-1----:R-:W-:-:S11]  /*00a0*/  R2UR UR6, R2 ;  /* 0x00000000020672ca */ /* 0x002fd600000e0000 */
[----:B------:R-:W-:Y:S02]  /*00b0*/  USHF.R.S32.HI UR5, URZ, 0x1f, UR4 ;  /* 0x0000001f3f057899 */ /* 0x000fe40008011404 */
[----:B------:R-:W-:Y:S02]  /*00c0*/  ISETP.NE.OR P0, PT, RZ, UR4, !P0 ;  /* 0x00000004ff007c0c */ /* 0x000fe4000c705670 */
[----:B------:R-:W-:-:S04]  /*00d0*/  ULEA.HI UR5, UR5, UR4, URZ, 0x2 ;  /* 0x0000000405057291 */ /* 0x000fc8000f8f103f */
[----:B------:R-:W-:-:S04]  /*00e0*/  ULOP3.LUT UR5, UR5, 0xfffffffc, URZ, 0xc0, !UPT ;  /* 0xfffffffc05057892 */ /* 0x000fc8000f8ec03f */
[----:B------:R-:W-:-:S03]  /*00f0*/  UIADD3 UR8, UR4, -UR5, URZ ;  /* 0x8000000504087290 */ /* 0x000fc6000fffe03f */
[----:B------:R-:W-:Y:S09]  /*0100*/  @P0 BRA `(.L_x_1) ;  /* 0x0000000000200947 */ /* 0x000ff20003800000 */
[----:B------:R-:W-:Y:S02]  /*0110*/  ULDC.64 UR4, c[0x0][0x198] ;  /* 0x0000660000047ab9 */ /* 0x000fe40000000a00 */
[----:B------:R-:W-:Y:S02]  /*0120*/  UIADD3 UR10, UP0, UR4, 0xf0, URZ ;  /* 0x000000f0040a7890 */ /* 0x000fe4000ff1e03f */
[----:B------:R-:W-:Y:S02]  /*0130*/  UIADD3 UR4, UP1, UR4, 0x1f0, URZ ;  /* 0x000001f004047890 */ /* 0x000fe4000ff3e03f */
[----:B------:R-:W-:Y:S02]  /*0140*/  UIADD3.X UR11, URZ, UR5, URZ, UP0, !UPT ;  /* 0x000000053f0b7290 */ /* 0x000fe400087fe43f */
[----:B------:R-:W-:-:S07]  /*0150*/  UIADD3.X UR5, URZ, UR5, URZ, UP1, !UPT ;  /* 0x000000053f057290 */ /* 0x000fce0008ffe43f */
[----:B------:R0:W-:Y:S02]  /*0160*/  UTMACCTL.PF [UR10] ;  /* 0x000000000a0079b9 */ /* 0x0001e40008040000 */
[----:B------:R0:W-:Y:S02]  /*0170*/  UTMACCTL.PF [UR4] ;  /* 0x00000000040079b9 */ /* 0x0001e40008040000 */
[----:B0-----:R-:W-:Y:S01]  /*0180*/  NOP ;  /* 0x0000000000007918 */ /* 0x001fe20000000000 */
.L_x_1:
[----:B------:R-:W-:Y:S05]  /*0190*/  BSYNC B0 ;  /* 0x0000000000007941 */ /* 0x000fea0003800000 */
.L_x_0:
[----:B------:R-:W0:Y:S01]  /*01a0*/  SHFL.IDX PT, R2, R0, RZ, 0x1f ;  /* 0x00001fff00027589 */ /* 0x000e2200000e0000 */
[----:B------:R-:W-:Y:S01]  /*01b0*/  UISETP.NE.AND UP0, UPT, UR8, 0x3, UPT ;  /* 0x000000030800788c */ /* 0x000fe2000bf05270 */
[----:B------:R-:W-:Y:S01]  /*01c0*/  ISETP.NE.AND P1, PT, RZ, UR6, PT ;  /* 0x00000006ff007c0c */ /* 0x000fe2000bf25270 */
[----:B------:R-:W-:Y:S02]  /*01d0*/  UIADD3 UR10, UR6, -0x1, URZ ;  /* 0xffffffff060a7890 */ /* 0x000fe4000fffe03f */
[----:B------:R-:W-:Y:S02]  /*01e0*/  UISETP.EQ.OR UP0, UPT, UR8, URZ, !UP0 ;  /* 0x0000003f0800728c */ /* 0x000fe4000c702670 */
[----:B------:R-:W-:Y:S02]  /*01f0*/  UISETP.GE.U32.AND UP1, UPT, UR10, 0x2, UPT ;  /* 0x000000020a00788c */ /* 0x000fe4000bf26070 */
[----:B------:R-:W-:-:S04]  /*0200*/  UISETP.EQ.AND UP0, UPT, UR6, URZ, UP0 ;  /* 0x0000003f0600728c */ /* 0x000fc80008702270 */
[----:B------:R-:W-:-:S04]  /*0210*/  USEL UR13, URZ, 0x1, !UP0 ;  /* 0x000000013f0d7887 */ /* 0x000fc8000c000000 */
[----:B------:R-:W-:Y:S01]  /*0220*/  USEL UR13, UR13, 0x2, UP1 ;  /* 0x000000020d0d7887 */ /* 0x000fe20008800000 */
[----:B0-----:R-:W-:-:S13]  /*0230*/  ISETP.NE.AND P0, PT, R2, RZ, PT ;  /* 0x000000ff0200720c */ /* 0x001fda0003f05270 */
[----:B------:R-:W-:Y:S05]  /*0240*/  @P0 BRA `(.L_x_2) ;  /* 0x0000000000700947 */ /* 0x000fea0003800000 */
[----:B------:R-:W0:Y:S01]  /*0250*/  S2UR UR9, SR_CgaCtaId ;  /* 0x00000000000979c3 */ /* 0x000e220000008800 */
[----:B------:R-:W-:Y:S01]  /*0260*/  UMOV UR4, 0x400 ;  /* 0x0000040000047882 */ /* 0x000fe20000000000 */
[----:B------:R-:W-:Y:S01]  /*0270*/  UMOV UR5, 0x1 ;  /* 0x0000000100057882 */ /* 0x000fe20000000000 */
[----:B------:R-:W-:Y:S01]  /*0280*/  UMOV UR6, 0x100 ;  /* 0x0000010000067882 */ /* 0x000fe20000000000 */
[----:B------:R-:W-:Y:S01]  /*0290*/  ELECT P0, URZ, PT ;  /* 0x00000000003f782f */ /* 0x000fe20003800000 */
[----:B------:R-:W-:-:S04]  /*02a0*/  UIADD3 UR6, -UR6, 0x100000, URZ ;  /* 0x0010000006067890 */ /* 0x000fc8000fffe13f */
[----:B------:R-:W-:Y:S02]  /*02b0*/  USHF.L.U32 UR7, UR6, 0xb, URZ ;  /* 0x0000000b06077899 */ /* 0x000fe4000800063f */
[----:B------:R-:W-:Y:S02]  /*02c0*/  USHF.L.U32 UR6, UR6, 0x1, URZ ;  /* 0x0000000106067899 */ /* 0x000fe4000800063f */
[----:B0-----:R-:W-:Y:S02]  /*02d0*/  ULEA UR9, UR9, UR4, 0x18 ;  /* 0x0000000409097291 */ /* 0x001fe4000f8ec03f */
[----:B------:R-:W-:-:S04]  /*02e0*/  UIADD3 UR4, -UR5, 0x100000, URZ ;  /* 0x0010000005047890 */ /* 0x000fc8000fffe13f */
[----:B------:R-:W-:Y:S02]  /*02f0*/  USHF.L.U32 UR5, UR4, 0xb, URZ ;  /* 0x0000000b04057899 */ /* 0x000fe4000800063f */
[----:B------:R-:W-:Y:S01]  /*0300*/  USHF.L.U32 UR4, UR4, 0x1, URZ ;  /* 0x0000000104047899 */ /* 0x000fe2000800063f */
[----:B------:R-:W0:Y:S11]  /*0310*/  FENCE.VIEW.ASYNC.S ;  /* 0x00000000000073c6 */ /* 0x000e360000000000 */
[----:B0-----:R0:W1:Y:S01]  /*0320*/  SYNCS.EXCH.64 URZ, [UR9], UR4 ;  /* 0x00000004093f75b2 */ /* 0x0010620008000100 */
[----:B------:R0:W2:Y:S01]  /*0330*/  SYNCS.EXCH.64 URZ, [UR9+0x38], UR6 ;  /* 0x00003806093f75b2 */ /* 0x0000a20008000100 */
[----:B------:R0:W3:Y:S01]  /*0340*/  SYNCS.EXCH.64 URZ, [UR9+0x8], UR4 ;  /* 0x00000804093f75b2 */ /* 0x0000e20008000100 */
[----:B------:R0:W4:Y:S01]  /*0350*/  SYNCS.EXCH.64 URZ, [UR9+0x40], UR6 ;  /* 0x00004006093f75b2 */ /* 0x0001220008000100 */
[----:B------:R0:W0:Y:S01]  /*0360*/  SYNCS.EXCH.64 URZ, [UR9+0x10], UR4 ;  /* 0x00001004093f75b2 */ /* 0x0000220008000100 */
        /* <DEDUP_REMOVED lines=9> */
[----:B------:R-:W-:Y:S01]  /*0400*/  NOP ;  /* 0x0000000000007918 */ /* 0x000fe20000000000 */
.L_x_2:
[----:B------:R-:W5:Y:S01]  /*0410*/  LDC R2, c[0x0][0x65c] ;  /* 0x00019700ff027b82 */ /* 0x000f620000000800 */
[----:B------:R-:W1:Y:S01]  /*0420*/  SHFL.IDX PT, R0, R0, RZ, 0x1f ;  /* 0x00001fff00007589 */ /* 0x000e6200000e0000 */
[----:B------:R-:W-:Y:S01]  /*0430*/  ELECT P0, URZ, PT ;  /* 0x00000000003f782f */ /* 0x000fe20003800000 */
[----:B------:R-:W-:Y:S01]  /*0440*/  IMAD.MOV.U32 R3, RZ, RZ, RZ ;  /* 0x000000ffff037224 */ /* 0x000fe200078e00ff */
[----:B0-----:R-:W-:Y:S01]  /*0450*/  UMOV UR4, 0x20 ;  /* 0x0000002000047882 */ /* 0x001fe20000000000 */
[----:B------:R-:W0:Y:S01]  /*0460*/  S2R R11, SR_CTAID.Y ;  /* 0x00000000000b7919 */ /* 0x000e220000002600 */
[----:B------:R-:W-:Y:S01]  /*0470*/  NOP ;  /* 0x0000000000007918 */ /* 0x000fe20000000000 */
[----:B------:R-:W-:Y:S01]  /*0480*/  NOP ;  /* 0x0000000000007918 */ /* 0x000fe20000000000 */
[----:B-----5:R-:W-:Y:S02]  /*0490*/  ISETP.NE.AND P4, PT, R2, 0x1, PT ;  /* 0x000000010200780c */ /* 0x020fe40003f85270 */
[----:B------:R-:W5:Y:S01]  /*04a0*/  S2R R2, SR_CTAID.X ;  /* 0x0000000000027919 */ /* 0x000f620000002500 */
[----:B-1----:R-:W-:-:S10]  /*04b0*/  ISETP.NE.OR P0, PT, R0, RZ, !P0 ;  /* 0x000000ff0000720c */ /* 0x002fd40004705670 */
[----:B------:R-:W5:Y:S01]  /*04c0*/  @P4 LDC R7, c[0x0][0x10] ;  /* 0x00000400ff074b82 */ /* 0x000f620000000800 */
[----:B0-----:R-:W-:Y:S02]  /*04d0*/  @P4 IMAD.MOV.U32 R4, RZ, RZ, R11 ;  /* 0x000000ffff044224 */ /* 0x001fe400078e000b */
[----:B------:R-:W-:Y:S01]  /*04e0*/  VOTEU.ALL UP0, P0 ;  /* 0x00000000003f7886 */ /* 0x000fe20000000000 */
[----:B------:R-:W-:Y:S01]  /*04f0*/  @P4 IMAD.MOV.U32 R5, RZ, RZ, RZ ;  /* 0x000000ffff054224 */ /* 0x000fe200078e00ff */
[----:B------:R-:W-:Y:S01]  /*0500*/  VOTEU.ALL UP1, P0 ;  /* 0x00000000003f7886 */ /* 0x000fe20000020000 */
[----:B------:R-:W-:Y:S02]  /*0510*/  @P4 IMAD.MOV.U32 R13, RZ, RZ, RZ ;  /* 0x000000ffff0d4224 */ /* 0x000fe400078e00ff */
[----:B------:R-:W0:Y:S01]  /*0520*/  @!P4 LDC R9, c[0x0][0xc] ;  /* 0x00000300ff09cb82 */ /* 0x000e220000000800 */
[----:B------:R-:W-:Y:S01]  /*0530*/  @!UP0 UMOV UR6, 0x400 ;  /* 0x0000040000068882 */ /* 0x000fe20000000000 */
[----:B------:R-:W-:-:S04]  /*0540*/  @!UP0 UIADD3 UR4, -UR4, 0x100000, URZ ;  /* 0x0010000004048890 */ /* 0x000fc8000fffe13f */
[----:B------:R-:W-:Y:S02]  /*0550*/  @!UP0 USHF.L.U32 UR5, UR4, 0xb, URZ ;  /* 0x0000000b04058899 */ /* 0x000fe4000800063f */
[----:B------:R-:W-:Y:S01]  /*0560*/  @!UP0 USHF.L.U32 UR4, UR4, 0x1, URZ ;  /* 0x0000000104048899 */ /* 0x000fe2000800063f */
[----:B------:R-:W1:Y:S01]  /*0570*/  @!UP0 S2UR UR7, SR_CgaCtaId ;  /* 0x00000000000789c3 */ /* 0x000e620000008800 */
[----:B-----5:R-:W-:-:S04]  /*0580*/  @P4 IMAD.WIDE.U32 R6, R2, R7, R4 ;  /* 0x0000000702064225 */ /* 0x020fc800078e0004 */
[----:B------:R-:W-:Y:S02]  /*0590*/  @P4 IMAD.MOV.U32 R10, RZ, RZ, R6 ;  /* 0x000000ffff0a4224 */ /* 0x000fe400078e0006 */
[----:B------:R-:W-:Y:S02]  /*05a0*/  @P4 IMAD.IADD R14, R7, 0x1, R13 ;  /* 0x00000001070e4824 */ /* 0x000fe400078e020d */
[----:B0-----:R-:W-:-:S04]  /*05b0*/  @!P4 IMAD.WIDE.U32 R4, R9, R11, R2 ;  /* 0x0000000b0904c225 */ /* 0x001fc800078e0002 */
[----:B------:R-:W-:Y:S02]  /*05c0*/  @!P4 IMAD.MOV.U32 R10, RZ, RZ, R4 ;  /* 0x000000ffff0ac224 */ /* 0x000fe400078e0004 */
[----:B------:R-:W-:Y:S01]  /*05d0*/  @!P4 IMAD.MOV.U32 R14, RZ, RZ, R5 ;  /* 0x000000ffff0ec224 */ /* 0x000fe200078e0005 */
[----:B-1----:R-:W-:Y:S02]  /*05e0*/  @!UP0 ULEA UR6, UR7, UR6, 0x18 ;  /* 0x0000000607068291 */ /* 0x002fe4000f8ec03f */
[----:B------:R0:W-:Y:S01]  /*05f0*/  STL [R1+0x458], R10 ;  /* 0x0004580a01007387 */ /* 0x0001e20000100800 */
[----:B------:R-:W-:-:S03]  /*0600*/  VOTEU.ALL UP0, P0 ;  /* 0x00000000003f7886 */ /* 0x000fc60000000000 */
[----:B------:R0:W-:Y:S04]  /*0610*/  STL [R1+0x454], R14 ;  /* 0x0004540e01007387 */ /* 0x0001e80000100800 */
[----:B------:R-:W1:Y:S02]  /*0620*/  FENCE.VIEW.ASYNC.S ;  /* 0x00000000000073c6 */ /* 0x000e640000000000 */
[----:B-1----:R0:W2:Y:S01]  /*0630*/  @!UP0 SYNCS.EXCH.64 URZ, [UR6+0x80], UR4 ;  /* 0x00008004063f85b2 */ /* 0x0020a20008000100 */
[----:B------:R0:W2:Y:S01]  /*0640*/  @!UP1 SYNCS.EXCH.64 URZ, [UR6+0x88], UR4 ;  /* 0x00008804063f95b2 */ /* 0x0000a20008000100 */
[----:B------:R-:W-:Y:S01]  /*0650*/  NOP ;  /* 0x0000000000007918 */ /* 0x000fe20000000000 */
[----:B--234-:R-:W-:Y:S06]  /*0660*/  BAR.SYNC.DEFER_BLOCKING 0x0 ;  /* 0x0000000000007b1d */ /* 0x01cfec0000010000 */
[----:B0-----:R-:W-:Y:S05]  /*0670*/  @!P1 BRA `(.L_x_3) ;  /* 0x0000023400009947 */ /* 0x001fea0003800000 */
[----:B------:R-:W-:-:S06]  /*0680*/  UISETP.GT.U32.AND UP0, UPT, UR10, 0x1, UPT ;  /* 0x000000010a00788c */ /* 0x000fcc000bf04070 */
[----:B------:R-:W-:-:S13]  /*0690*/  PLOP3.LUT P0, PT, PT, PT, UP0, 0x80, 0x0 ;  /* 0x000000000000781c */ /* 0x000fda0003f0f008 */
[----:B------:R-:W-:Y:S05]  /*06a0*/  @P0 EXIT ;  /* 0x000000000000094d */ /* 0x000fea0003800000 */
[----:B------:R-:W-:Y:S01]  /*06b0*/  IMAD.MOV.U32 R5, RZ, RZ, -0x1 ;  /* 0xffffffffff057424 */ /* 0x000fe200078e00ff */
[----:B------:R-:W-:Y:S01]  /*06c0*/  ULDC.64 UR4, c[0x0][0x650] ;  /* 0x0001940000047ab9 */ /* 0x000fe20000000a00 */
[----:B------:R-:W-:Y:S01]  /*06d0*/  IMAD.MOV.U32 R4, RZ, RZ, -0x1 ;  /* 0xffffffffff047424 */ /* 0x000fe200078e00ff */
[----:B------:R-:W-:Y:S01]  /*06e0*/  ISETP.GE.U32.AND P0, PT, R10, UR4, PT ;  /* 0x000000040a007c0c */ /* 0x000fe2000bf06070 */
[----:B------:R-:W-:Y:S01]  /*06f0*/  UMOV UR10, 0xffffffff ;  /* 0xffffffff000a7882 */ /* 0x000fe20000000000 */
[----:B------:R0:W-:Y:S01]  /*0700*/  STL [R1+0x460], R5 ;  /* 0x0004600501007387 */ /* 0x0001e20000100800 */
[----:B------:R-:W-:Y:S02]  /*0710*/  PRMT R0, RZ, 0x7610, R0 ;  /* 0x00007610ff007816 */ /* 0x000fe40000000000 */
[----:B------:R-:W-:Y:S01]  /*0720*/  ISETP.GE.U32.AND.EX P0, PT, R14, UR5, PT, P0 ;  /* 0x000000050e007c0c */ /* 0x000fe2000bf06100 */
[----:B------:R0:W-:-:S12]  /*0730*/  STL [R1+0x45c], R4 ;  /* 0x00045c0401007387 */ /* 0x0001d80000100800 */
[----:B0-----:R-:W-:Y:S05]  /*0740*/  @P0 BRA `(.L_x_4) ;  /* 0x00000004006c0947 */ /* 0x001fea0003800000 */
[----:B------:R-:W-:Y:S01]  /*0750*/  ULDC.64 UR14, c[0x0][0x628] ;  /* 0x00018a00000e7ab9 */ /* 0x000fe20000000a00 */
[----:B------:R-:W0:Y:S01]  /*0760*/  LDC.64 R12, c[0x0][0x620] ;  /* 0x00018800ff0c7b82 */ /* 0x000e220000000a00 */
[----:B------:R-:W-:Y:S01]  /*0770*/  ISETP.NE.U32.AND P0, PT, RZ, UR14, PT ;  /* 0x0000000eff007c0c */ /* 0x000fe2000bf05070 */
[----:B------:R-:W-:Y:S01]  /*0780*/  ULDC UR11, c[0x0][0x630] ;  /* 0x00018c00000b7ab9 */ /* 0x000fe20000000800 */
[----:B------:R-:W-:Y:S02]  /*0790*/  R2UR UR4, R10 ;  /* 0x000000000a0472ca */ /* 0x000fe400000e0000 */
[----:B------:R-:W-:Y:S02]  /*07a0*/  ISETP.NE.AND.EX P0, PT, RZ, UR15, PT, P0 ;  /* 0x0000000fff007c0c */ /* 0x000fe4000bf05300 */
[----:B------:R-:W-:-:S11]  /*07b0*/  R2UR UR5, R14 ;  /* 0x000000000e0572ca */ /* 0x000fd600000e0000 */
[----:B------:R-:W-:Y:S05]  /*07c0*/  @!P0 BRA `(.L_x_5) ;  /* 0x0000000000308947 */ /* 0x000fea0003800000 */
[----:B------:R-:W-:Y:S01]  /*07d0*/  R2UR UR4, R10 ;  /* 0x000000000a0472ca */ /* 0x000fe200000e0000 */
[----:B------:R-:W-:Y:S01]  /*07e0*/  ULDC UR8, c[0x0][0x634] ;  /* 0x00018d0000087ab9 */ /* 0x000fe20000000800 */
[----:B------:R-:W-:-:S11]  /*07f0*/  R2UR UR10, R14 ;  /* 0x000000000e0a72ca */ /* 0x000fd600000e0000 */
[----:B------:R-:W-:-:S04]  /*0800*/  UIADD3 UR8, UP0, UR4, UR8, URZ ;  /* 0x0000000804087290 */ /* 0x000fc8000ff1e03f */
[----:B------:R-:W-:-:S04]  /*0810*/  UIADD3.X UR10, URZ, UR10, URZ, UP0, !UPT ;  /* 0x0000000a3f0a7290 */ /* 0x000fc800087fe43f */
[----:B------:R-:W-:-:S04]  /*0820*/  UIMAD.WIDE.U32 UR4, UR10, UR14, URZ ;  /* 0x0000000e0a0472a5 */ /* 0x000fc8000f8e003f */
[----:B------:R-:W-:Y:S02]  /*0830*/  UIMAD.WIDE.U32 UR6, UP0, UR8, UR15, UR4 ;  /* 0x0000000f080672a5 */ /* 0x000fe4000f800004 */
[----:B------:R-:W-:Y:S02]  /*0840*/  UIMAD.WIDE.U32 UR4, UR8, UR14, URZ ;  /* 0x0000000e080472a5 */ /* 0x000fe4000f8e003f */
[----:B------:R-:W-:Y:S02]  /*0850*/  UIADD3.X UR9, URZ, URZ, URZ, UP0, !UPT ;  /* 0x0000003f3f097290 */ /* 0x000fe400087fe43f */
[----:B------:R-:W-:Y:S01]  /*0860*/  UIADD3 URZ, UP0, UR5, UR6, URZ ;  /* 0x00000006053f7290 */ /* 0x000fe2000ff1e03f */
[----:B------:R-:W-:-:S03]  /*0870*/  UMOV UR8, UR7 ;  /* 0x0000000700087c82 */ /* 0x000fc60008000000 */
[----:B------:R-:W-:-:S12]  /*0880*/  UIMAD.WIDE.U32.X UR4, UR10, UR15, UR8, UP0 ;  /* 0x0000000f0a0472a5 */ /* 0x000fd800080e0408 */
.L_x_5:
[----:B------:R-:W-:Y:S01]  /*0890*/  USHF.R.U64 UR10, UR4, UR11, UR5 ;  /* 0x0000000b040a7299 */ /* 0x000fe20008001205 */
[----:B------:R-:W1:Y:S01]  /*08a0*/  LDC R8, c[0x0][0x618] ;  /* 0x00018600ff087b82 */ /* 0x000e620000000800 */
[----:B------:R-:W-:Y:S01]  /*08b0*/  USHF.R.U32.HI UR4, URZ, UR11, UR5 ;  /* 0x0000000b3f047299 */ /* 0x000fe20008011605 */
[----:B------:R-:W-:Y:S01]  /*08c0*/  I2FP.F32.U32 R0, R2 ;  /* 0x0000000200007245 */ /* 0x000fe20000201000 */
[----:B------:R-:W-:Y:S01]  /*08d0*/  IMAD.MOV.U32 R4, RZ, RZ, R10 ;  /* 0x000000ffff047224 */ /* 0x000fe200078e000a */
[----:B------:R-:W-:Y:S01]  /*08e0*/  ULDC UR5, c[0x0][0x150] ;  /* 0x0000540000057ab9 */ /* 0x000fe20000000800 */
[----:B------:R-:W-:Y:S01]  /*08f0*/  IADD3 R7, P0, RZ, -UR10, RZ ;  /* 0x8000000aff077c10 */ /* 0x000fe2000ff1e0ff */
[----:B------:R-:W-:Y:S02]  /*0900*/  IMAD.MOV.U32 R5, RZ, RZ, R14 ;  /* 0x000000ffff057224 */ /* 0x000fe400078e000e */
[----:B------:R-:W-:Y:S01]  /*0910*/  FMUL R0, R0, UR5 ;  /* 0x0000000500007c20 */ /* 0x000fe20008400000 */
[----:B------:R-:W2:Y:S01]  /*0920*/  LDC.64 R20, c[0x0][0x640] ;  /* 0x00019000ff147b82 */ /* 0x000ea20000000a00 */
[----:B------:R-:W-:Y:S01]  /*0930*/  IMAD.X R9, RZ, RZ, ~UR4, P0 ;  /* 0x80000004ff097e24 */ /* 0x000fe200080e06ff */
[----:B------:R-:W-:Y:S01]  /*0940*/  ULDC UR4, c[0x0][0x154] ;  /* 0x0000550000047ab9 */ /* 0x000fe20000000800 */
[----:B0-----:R-:W-:-:S02]  /*0950*/  IMAD.WIDE.U32 R4, R7, R12, R4 ;  /* 0x0000000c07047225 */ /* 0x001fc400078e0004 */
[----:B------:R-:W0:Y:S03]  /*0960*/  F2I.U32.TRUNC.NTZ R0, R0 ;  /* 0x0000000000007305 */ /* 0x000e26000020f000 */
[----:B------:R-:W3:Y:S01]  /*0970*/  LDC R3, c[0x0][0x144] ;  /* 0x00005100ff037b82 */ /* 0x000ee20000000800 */
[----:B------:R-:W-:-:S04]  /*0980*/  IMAD R6, R9, R12, RZ ;  /* 0x0000000c09067224 */ /* 0x000fc800078e02ff */
[----:B------:R-:W-:-:S03]  /*0990*/  IMAD R7, R7, R13, R6 ;  /* 0x0000000d07077224 */ /* 0x000fc600078e0206 */
[----:B------:R-:W4:Y:S01]  /*09a0*/  LDC R10, c[0x0][0x608] ;  /* 0x00018200ff0a7b82 */ /* 0x000f220000000800 */
[----:B------:R-:W-:Y:S02]  /*09b0*/  IMAD.IADD R5, R5, 0x1, R7 ;  /* 0x0000000105057824 */ /* 0x000fe400078e0207 */
[----:B------:R-:W-:Y:S02]  /*09c0*/  IMAD.MOV.U32 R7, RZ, RZ, -0x1 ;  /* 0xffffffffff077424 */ /* 0x000fe400078e00ff */
[----:B0-----:R-:W-:Y:S01]  /*09d0*/  IMAD.MOV R6, RZ, RZ, -R0 ;  /* 0x000000ffff067224 */ /* 0x001fe200078e0a00 */
[----:B-1----:R-:W-:Y:S02]  /*09e0*/  SHF.R.U64 R14, R4, R8, R5 ;  /* 0x00000008040e7219 */ /* 0x002fe40000001205 */
[----:B------:R-:W0:Y:S01]  /*09f0*/  LDC R18, c[0x0][0x658] ;  /* 0x00019600ff127b82 */ /* 0x000e220000000800 */
[----:B------:R-:W-:Y:S02]  /*0a00*/  I2FP.F32.U32 R4, R11 ;  /* 0x0000000b00047245 */ /* 0x000fe40000201000 */
[----:B--2---:R-:W-:-:S02]  /*0a10*/  ISETP.NE.U32.AND P0, PT, R20, RZ, PT ;  /* 0x000000ff1400720c */ /* 0x004fc40003f05070 */
[----:B------:R-:W-:Y:S01]  /*0a20*/  SHF.R.U32.HI R5, RZ, R8, R5 ;  /* 0x00000008ff057219 */ /* 0x000fe20000011605 */
[----:B------:R-:W-:Y:S01]  /*0a30*/  FMUL R4, R4, UR4 ;  /* 0x0000000404047c20 */ /* 0x000fe20008400000 */
[----:B------:R-:W-:Y:S01]  /*0a40*/  ISETP.NE.AND.EX P0, PT, R21, RZ, PT, P0 ;  /* 0x000000ff1500720c */ /* 0x000fe20003f05300 */
[----:B------:R-:W1:Y:S01]  /*0a50*/  LDC R12, c[0x0][0x148] ;  /* 0x00005200ff0c7b82 */ /* 0x000e620000000800 */
[----:B---3--:R-:W-:-:S07]  /*0a60*/  IMAD R0, R3, R6, R2 ;  /* 0x0000000603007224 */ /* 0x008fce00078e0202 */
[----:B------:R-:W2:Y:S01]  /*0a70*/  LDC R16, c[0x0][0x600] ;  /* 0x00018000ff107b82 */ /* 0x000ea20000000800 */
[-CC-:B----4-:R-:W-:Y:S02]  /*0a80*/  SHF.R.U64 R22, R14, R10.reuse, R5.reuse ;  /* 0x0000000a0e167219 */ /* 0x190fe40000001205 */
[----:B------:R-:W-:Y:S01]  /*0a90*/  SHF.R.U32.HI R3, RZ, R10, R5 ;  /* 0x0000000aff037219 */ /* 0x000fe20000011605 */
[----:B------:R-:W-:Y:S01]  /*0aa0*/  IMAD.MOV.U32 R5, RZ, RZ, 0x1 ;  /* 0x00000001ff057424 */ /* 0x000fe200078e00ff */
[----:B------:R3:W4:Y:S03]  /*0ab0*/  F2I.U32.TRUNC.NTZ R10, R4 ;  /* 0x00000004000a7305 */ /* 0x000726000020f000 */
[----:B------:R-:W1:Y:S01]  /*0ac0*/  LDC R15, c[0x0][0x648] ;  /* 0x00019200ff0f7b82 */ /* 0x000e620000000800 */
[-C--:B0-----:R-:W-:Y:S02]  /*0ad0*/  SHF.L.U32 R2, R7, R18.reuse, RZ ;  /* 0x0000001207027219 */ /* 0x081fe400000006ff */
[----:B------:R-:W-:-:S02]  /*0ae0*/  SHF.R.U64 R24, R22, R18, R3 ;  /* 0x0000001216187219 */ /* 0x000fc40000001203 */
[----:B------:R-:W-:Y:S02]  /*0af0*/  LOP3.LUT R9, RZ, R2, RZ, 0x33, !PT ;  /* 0x00000002ff097212 */ /* 0x000fe400078e33ff */
[-C--:B------:R-:W-:Y:S01]  /*0b00*/  SHF.R.U32.HI R3, RZ, R18.reuse, R3 ;  /* 0x00000012ff037219 */ /* 0x080fe20000011603 */
[----:B------:R-:W0:Y:S01]  /*0b10*/  LDC R17, c[0x0][0x638] ;  /* 0x00018e00ff117b82 */ /* 0x000e220000000800 */
[----:B------:R-:W-:Y:S01]  /*0b20*/  SHF.L.U32 R8, R5, R18, RZ ;  /* 0x0000001205087219 */ /* 0x000fe200000006ff */
[----:B------:R-:W-:-:S06]  /*0b30*/  IMAD.MOV.U32 R2, RZ, RZ, R24 ;  /* 0x000000ffff027224 */ /* 0x000fcc00078e0018 */
[----:B------:R-:W0:Y:S01]  /*0b40*/  LDC R19, c[0x0][0x610] ;  /* 0x00018400ff137b82 */ /* 0x000e220000000800 */
[----:B---34-:R-:W-:Y:S05]  /*0b50*/  @!P0 BRA `(.L_x_6) ;  /* 0x0000000000288947 */ /* 0x018fea0003800000 */
[----:B------:R-:W3:Y:S02]  /*0b60*/  LDC R7, c[0x0][0x64c] ;  /* 0x00019300ff077b82 */ /* 0x000ee40000000800 */
[----:B---3--:R-:W-:-:S05]  /*0b70*/  IADD3 R7, P0, R24, R7, RZ ;  /* 0x0000000718077210 */ /* 0x008fca0007f1e0ff */
[----:B------:R-:W-:-:S04]  /*0b80*/  IMAD.X R13, RZ, RZ, R3, P0 ;  /* 0x000000ffff0d7224 */ /* 0x000fc800000e0603 */
[----:B------:R-:W-:-:S04]  /*0b90*/  IMAD.WIDE.U32 R2, R13, R20, RZ ;  /* 0x000000140d027225 */ /* 0x000fc800078e00ff */
[----:B------:R-:W-:-:S04]  /*0ba0*/  IMAD.WIDE.U32 R4, P0, R7, R21, R2 ;  /* 0x0000001507047225 */ /* 0x000fc80007800002 */
[----:B------:R-:W-:-:S04]  /*0bb0*/  IMAD.WIDE.U32 R2, R7, R20, RZ ;  /* 0x0000001407027225 */ /* 0x000fc800078e00ff */
[----:B------:R-:W-:Y:S01]  /*0bc0*/  IMAD.X R7, RZ, RZ, RZ, P0 ;  /* 0x000000ffff077224 */ /* 0x000fe200000e06ff */
[----:B------:R-:W-:Y:S01]  /*0bd0*/  IADD3 RZ, P0, R3, R4, RZ ;  /* 0x0000000403ff7210 */ /* 0x000fe20007f1e0ff */
[----:B------:R-:W-:-:S04]  /*0be0*/  IMAD.MOV.U32 R6, RZ, RZ, R5 ;  /* 0x000000ffff067224 */ /* 0x000fc800078e0005 */
[----:B------:R-:W-:-:S08]  /*0bf0*/  IMAD.WIDE.U32.X R2, R13, R21, R6, P0 ;  /* 0x000000150d027225 */ /* 0x000fd000000e0406 */
.L_x_6:
[----:B-1----:R-:W-:Y:S01]  /*0c00*/  SHF.R.U64 R2, R2, R15, R3 ;  /* 0x0000000f02027219 */ /* 0x002fe20000001203 */
[----:B--2---:R-:W-:Y:S01]  /*0c10*/  VIADD R3, R16, 0xffffffff ;  /* 0xffffffff10037836 */ /* 0x004fe20000000000 */
[----:B------:R-:W-:Y:S01]  /*0c20*/  LOP3.LUT R9, R22, R9, RZ, 0xc0, !PT ;  /* 0x0000000916097212 */ /* 0x000fe200078ec0ff */
[----:B------:R-:W-:Y:S02]  /*0c30*/  IMAD.MOV R10, RZ, RZ, -R10 ;  /* 0x000000ffff0a7224 */ /* 0x000fe400078e0a0a */
[----:B------:R-:W-:Y:S01]  /*0c40*/  IMAD.MOV R4, RZ, RZ, -R2 ;  /* 0x000000ffff047224 */ /* 0x000fe200078e0a02 */
[----:B------:R-:W-:Y:S01]  /*0c50*/  LOP3.LUT R14, R14, R3, RZ, 0xc0, !PT ;  /* 0x000000030e0e7212 */ /* 0x000fe200078ec0ff */
[----:B------:R-:W-:Y:S02]  /*0c60*/  @P4 IMAD R0, R12, R10, R11 ;  /* 0x0000000a0c004224 */ /* 0x000fe400078e020b */
[----:B------:R-:W-:Y:S02]  /*0c70*/  IMAD R9, R8, R2, R9 ;  /* 0x0000000208097224 */ /* 0x000fe400078e0209 */
[----:B0-----:R-:W-:-:S02]  /*0c80*/  IMAD R3, R4, R17, R24 ;  /* 0x0000001104037224 */ /* 0x001fc400078e0218 */
[----:B------:R-:W-:Y:S02]  /*0c90*/  IMAD R2, R9, R19, R0 ;  /* 0x0000001309027224 */ /* 0x000fe400078e0200 */
[----:B------:R-:W-:Y:S02]  /*0ca0*/  IMAD R3, R3, R16, R14 ;  /* 0x0000001003037224 */ /* 0x000fe400078e020e */
[----:B------:R-:W-:-:S03]  /*0cb0*/  IMAD.MOV.U32 R0, RZ, RZ, 0x1 ;  /* 0x00000001ff007424 */ /* 0x000fc600078e00ff */
[----:B------:R-:W-:Y:S02]  /*0cc0*/  SEL R4, R3, R2, !P4 ;  /* 0x0000000203047207 */ /* 0x000fe40006000000 */
[----:B------:R-:W-:-:S03]  /*0cd0*/  SEL R2, R2, R3, !P4 ;  /* 0x0000000302027207 */ /* 0x000fc60006000000 */
[----:B------:R0:W-:Y:S04]  /*0ce0*/  STL [R1+0x45c], R4 ;  /* 0x00045c0401007387 */ /* 0x0001e80000100800 */
[----:B------:R0:W-:Y:S02]  /*0cf0*/  STL [R1+0x460], R2 ;  /* 0x0004600201007387 */ /* 0x0001e40000100800 */
.L_x_4:
[----:B------:R-:W-:-:S08]  /*0d00*/  NOP ;  /* 0x0000000000007918 */ /* 0x000fd00000000000 */
[----:B------:R-:W1:Y:S02]  /*0d10*/  USETMAXREG.TRY_ALLOC.CTAPOOL UP0, 0xf0 ;  /* 0x000000f0000079c8 */ /* 0x000e640008000600 */
[----:B-1----:R-:W-:-:S13]  /*0d20*/  PLOP3.LUT P0, PT, PT, PT, UP0, 0x80, 0x0 ;  /* 0x000000000000781c */ /* 0x002fda0003f0f008 */
[----:B------:R-:W-:Y:S05]  /*0d30*/  @!P0 BRA `(.L_x_4) ;  /* 0xfffffffc00f08947 */ /* 0x000fea000383ffff */
[----:B------:R-:W-:Y:S01]  /*0d40*/  ULDC.64 UR4, c[0x0][0x598] ;  /* 0x0001660000047ab9 */ /* 0x000fe20000000a00 */
[----:B------:R-:W-:Y:S01]  /*0d50*/  ULDC.64 UR20, c[0x0][0x208] ;  /* 0x0000820000147ab9 */ /* 0x000fe20000000a00 */
[----:B------:R-:W-:-:S04]  /*0d60*/  ISETP.NE.U32.AND P0, PT, RZ, UR4, PT ;  /* 0x00000004ff007c0c */ /* 0x000fc8000bf05070 */
[----:B------:R-:W-:-:S13]  /*0d70*/  ISETP.NE.AND.EX P0, PT, RZ, UR5, PT, P0 ;  /* 0x00000005ff007c0c */ /* 0x000fda000bf05300 */
[----:B------:R-:W-:Y:S05]  /*0d80*/  @!P0 BRA `(.L_x_7) ;  /* 0x0000000000208947 */ /* 0x000fea0003800000 */
[----:B0-----:R-:W0:Y:S02]  /*0d90*/  LDC.64 R2, c[0x0][0x598] ;  /* 0x00016600ff027b82 */ /* 0x001e240000000a00 */
[----:B0-----:R-:W2:Y:S02]  /*0da0*/  LDG.E.64 R2, desc[UR20][R2.64] ;  /* 0x0000001402027981 */ /* 0x001ea4000c1e1b00 */
[----:B--2---:R-:W-:-:S04]  /*0db0*/  ISETP.NE.U32.AND P0, PT, R2, RZ, PT ;  /* 0x000000ff0200720c */ /* 0x004fc80003f05070 */
[----:B------:R-:W-:-:S13]  /*0dc0*/  ISETP.NE.AND.EX P0, PT, R3, RZ, PT, P0 ;  /* 0x000000ff0300720c */ /* 0x000fda0003f05300 */
[----:B------:R-:W-:Y:S05]  /*0dd0*/  @!P0 BRA `(.L_x_7) ;  /* 0x00000000000c8947 */ /* 0x000fea0003800000 */
[----:B------:R-:W2:Y:S02]  /*0de0*/  LD.E R2, desc[UR20][R2.64] ;  /* 0x0000001402027980 */ /* 0x000ea4000c101900 */
[----:B--2---:R-:W-:Y:S01]  /*0df0*/  R2UR UR15, R2 ;  /* 0x00000000020f72ca */ /* 0x004fe200000e0000 */
[----:B------:R-:W-:-:S14]  /*0e00*/  BRA `(.L_x_8) ;  /* 0x0000000000247947 */ /* 0x000fdc0003800000 */
.L_x_7:
[----:B------:R-:W-:Y:S02]  /*0e10*/  ULDC.64 UR4, c[0x0][0x588] ;  /* 0x0001620000047ab9 */ /* 0x000fe40000000a00 */
[----:B------:R-:W-:-:S04]  /*0e20*/  ISETP.NE.U32.AND P0, PT, RZ, UR4, PT ;  /* 0x00000004ff007c0c */ /* 0x000fc8000bf05070 */
[----:B------:R-:W-:-:S13]  /*0e30*/  ISETP.NE.AND.EX P0, PT, RZ, UR5, PT, P0 ;  /* 0x00000005ff007c0c */ /* 0x000fda000bf05300 */
[----:B------:R-:W-:Y:S05]  /*0e40*/  @!P0 BRA `(.L_x_9) ;  /* 0x0000000000108947 */ /* 0x000fea0003800000 */
[----:B0-----:R-:W0:Y:S02]  /*0e50*/  LDC.64 R2, c[0x0][0x588] ;  /* 0x00016200ff027b82 */ /* 0x001e240000000a00 */
[----:B0-----:R-:W2:Y:S02]  /*0e60*/  LDG.E R2, desc[UR20][R2.64] ;  /* 0x0000001402027981 */ /* 0x001ea4000c1e1900 */
[----:B--2---:R-:W-:Y:S01]  /*0e70*/  R2UR UR15, R2 ;  /* 0x00000000020f72ca */ /* 0x004fe200000e0000 */
[----:B------:R-:W-:-:S14]  /*0e80*/  BRA `(.L_x_8) ;  /* 0x0000000000047947 */ /* 0x000fdc0003800000 */
.L_x_9:
[----:B------:R-:W-:-:S05]  /*0e90*/  ULDC UR15, c[0x0][0x580] ;  /* 0x00016000000f7ab9 */ /* 0x000fca0000000800 */
.L_x_8:
[----:B------:R-:W-:Y:S02]  /*0ea0*/  ULDC.64 UR4, c[0x0][0x5a0] ;  /* 0x0001680000047ab9 */ /* 0x000fe40000000a00 */
        /* <DEDUP_REMOVED lines=11> */
.L_x_10:
        /* <DEDUP_REMOVED lines=8> */
.L_x_12:
[----:B------:R-:W-:-:S05]  /*0fe0*/  ULDC UR22, c[0x0][0x584] ;  /* 0x0001610000167ab9 */ /* 0x000fca0000000800 */
.L_x_11:
[----:B------:R-:W-:-:S13]  /*0ff0*/  LOP3.LUT P0, RZ, R0, 0xff, RZ, 0xc0, !PT ;  /* 0x000000ff00ff7812 */ /* 0x000fda000780c0ff */
[----:B------:R-:W-:Y:S05]  /*1000*/  @!P0 EXIT ;  /* 0x000000000000894d */ /* 0x000fea0003800000 */
[----:B------:R-:W-:Y:S01]  /*1010*/  ULDC UR4, c[0x0][0x28c] ;  /* 0x0000a30000047ab9 */ /* 0x000fe20000000800 */
[----:B------:R-:W-:Y:S02]  /*1020*/  ULOP3.LUT UR23, UR13, 0x1, URZ, 0xfc, !UPT ;  /* 0x000000010d177892 */ /* 0x000fe4000f8efc3f */
[----:B------:R-:W-:-:S04]  /*1030*/  UIADD3 UR4, UR4, 0x3f, URZ ;  /* 0x0000003f04047890 */ /* 0x000fc8000fffe03f */
[----:B------:R-:W-:-:S04]  /*1040*/  USHF.R.S32.HI UR5, URZ, 0x1f, UR4 ;  /* 0x0000001f3f057899 */ /* 0x000fc80008011404 */
[----:B------:R-:W-:-:S03]  /*1050*/  ULEA.HI UR5, UR5, UR4, URZ, 0x6 ;  /* 0x0000000405057291 */ /* 0x000fc6000f8f303f */
[----:B------:R-:W-:Y:S01]  /*1060*/  UMOV UR4, URZ ;  /* 0x0000003f00047c82 */ /* 0x000fe20008000000 */
[----:B------:R-:W-:-:S03]  /*1070*/  USHF.R.S32.HI UR9, URZ, 0x6, UR5 ;  /* 0x000000063f097899 */ /* 0x000fc60008011405 */
[----:B------:R-:W-:-:S09]  /*1080*/  UMOV UR5, URZ ;  /* 0x0000003f00057c82 */ /* 0x000fd20008000000 */
.L_x_549:
[----:B------:R-:W-:Y:S01]  /*1090*/  STL [R1+0x450], RZ ;  /* 0x000450ff01007387 */ /* 0x000fe20000100800 */
[----:B-1----:R-:W1:Y:S01]  /*10a0*/  S2UR UR17, SR_CgaCtaId ;  /* 0x00000000001179c3 */ /* 0x002e620000008800 */
[----:B------:R-:W-:Y:S01]  /*10b0*/  UMOV UR16, 0x400 ;  /* 0x0000040000107882 */ /* 0x000fe20000000000 */
[----:B------:R-:W-:Y:S01]  /*10c0*/  UMOV UR6, URZ ;  /* 0x0000003f00067c82 */ /* 0x000fe20008000000 */
[----:B------:R-:W-:Y:S01]  /*10d0*/  STL [R1+0x44c], RZ ;  /* 0x00044cff01007387 */ /* 0x000fe20000100800 */
[----:B------:R-:W-:Y:S01]  /*10e0*/  UMOV UR7, URZ ;  /* 0x0000003f00077c82 */ /* 0x000fe20008000000 */
[----:B------:R-:W-:Y:S01]  /*10f0*/  UMOV UR8, URZ ;  /* 0x0000003f00087c82 */ /* 0x000fe20008000000 */
[----:B------:R-:W-:Y:S01]  /*1100*/  CS2R R236, SRZ ;  /* 0x0000000000ec7805 */ /* 0x000fe2000001ff00 */
[----:B------:R-:W-:Y:S01]  /*1110*/  STL [R1+0x448], RZ ;  /* 0x000448ff01007387 */ /* 0x000fe20000100800 */
[----:B0-2---:R-:W0:Y:S01]  /*1120*/  LDC R2, c[0x0][0x28c] ;  /* 0x0000a300ff027b82 */ /* 0x005e220000000800 */
[----:B------:R-:W-:-:S02]  /*1130*/  CS2R R234, SRZ ;  /* 0x0000000000ea7805 */ /* 0x000fc4000001ff00 */
[----:B------:R-:W-:Y:S01]  /*1140*/  CS2R R232, SRZ ;  /* 0x0000000000e87805 */ /* 0x000fe2000001ff00 */
[----:B------:R-:W-:Y:S01]  /*1150*/  STL [R1+0x444], RZ ;  /* 0x000444ff01007387 */ /* 0x000fe20000100800 */
[----:B------:R-:W-:Y:S02]  /*1160*/  CS2R R230, SRZ ;  /* 0x0000000000e67805 */ /* 0x000fe4000001ff00 */
[----:B------:R-:W-:Y:S02]  /*1170*/  CS2R R228, SRZ ;  /* 0x0000000000e47805 */ /* 0x000fe4000001ff00 */
[----:B------:R-:W-:Y:S01]  /*1180*/  CS2R R226, SRZ ;  /* 0x0000000000e27805 */ /* 0x000fe2000001ff00 */
[----:B------:R-:W-:Y:S01]  /*1190*/  STL [R1+0x440], RZ ;  /* 0x000440ff01007387 */ /* 0x000fe20000100800 */
[----:B------:R-:W-:Y:S02]  /*11a0*/  CS2R R224, SRZ ;  /* 0x0000000000e07805 */ /* 0x000fe4000001ff00 */
        /* <DEDUP_REMOVED lines=15> */
[----:B0-----:R-:W-:Y:S02]  /*12a0*/  ISETP.GE.AND P0, PT, R2, 0x1, PT ;  /* 0x000000010200780c */ /* 0x001fe40003f06270 */
        /* <DEDUP_REMOVED lines=47> */
[----:B------:R-:W-:Y:S01]  /*15a0*/  IMAD.MOV.U32 R3, RZ, RZ, RZ ;  /* 0x000000ffff037224 */ /* 0x000fe200078e00ff */
[----:B------:R-:W-:Y:S02]  /*15b0*/  CS2R R24, SRZ ;  /* 0x0000000000187805 */ /* 0x000fe4000001ff00 */
[----:B------:R-:W-:Y:S01]  /*15c0*/  CS2R R26, SRZ ;  /* 0x00000000001a7805 */ /* 0x000fe2000001ff00 */
[----:B------:R-:W-:Y:S01]  /*15d0*/  STL [R1+0x3fc], RZ ;  /* 0x0003fcff01007387 */ /* 0x000fe20000100800 */
[----:B------:R-:W-:-:S02]  /*15e0*/  CS2R R28, SRZ ;  /* 0x00000000001c7805 */ /* 0x000fc4000001ff00 */
[----:B------:R-:W-:Y:S02]  /*15f0*/  CS2R R30, SRZ ;  /* 0x00000000001e7805 */ /* 0x000fe4000001ff00 */
[----:B------:R-:W-:Y:S01]  /*1600*/  CS2R R32, SRZ ;  /* 0x0000000000207805 */ /* 0x000fe2000001ff00 */
[----:B------:R-:W-:Y:S01]  /*1610*/  STL [R1+0x3f8], RZ ;  /* 0x0003f8ff01007387 */ /* 0x000fe20000100800 */
[----:B------:R-:W-:Y:S02]  /*1620*/  CS2R R34, SRZ ;  /* 0x0000000000227805 */ /* 0x000fe4000001ff00 */
        /* <DEDUP_REMOVED lines=76> */
[----:B------:R-:W-:Y:S01]  /*1af0*/  CS2R R150, SRZ ;  /* 0x0000000000967805 */ /* 0x000fe2000001ff00 */
[----:B------:R-:W-:Y:S04]  /*1b00*/  STL [R1+0x3a8], RZ ;  /* 0x0003a8ff01007387 */ /* 0x000fe80000100800 */
        /* <DEDUP_REMOVED lines=106> */
[----:B------:R-:W-:Y:S04]  /*21b0*/  STL [R1], RZ ;  /* 0x000000ff01007387 */ /* 0x000fe80000100800 */
        /* <DEDUP_REMOVED lines=39> */
[----:B------:R-:W-:Y:S01]  /*2430*/  STL [R1+0xa0], RZ ;  /* 0x0000a0ff01007387 */ /* 0x000fe20000100800 */
[----:B------:R-:W0:Y:S03]  /*2440*/  S2R R0, SR_TID.X ;  /* 0x0000000000007919 */ /* 0x000e260000002100 */
        /* <DEDUP_REMOVED lines=8> */
[----:B0-----:R-:W-:-:S03]  /*24d0*/  LOP3.LUT R0, R0, 0x80, RZ, 0xc0, !PT ;  /* 0x0000008000007812 */ /* 0x001fc600078ec0ff */
[----:B------:R-:W-:Y:S01]  /*24e0*/  STL [R1+0xc4], RZ ;  /* 0x0000c4ff01007387 */ /* 0x000fe20000100800 */
[----:B------:R-:W-:-:S03]  /*24f0*/  SHF.R.U32.HI R0, RZ, 0x7, R0 ;  /* 0x00000007ff007819 */ /* 0x000fc60000011600 */
        /* <DEDUP_REMOVED lines=33> */
[----:B------:R-:W0:Y:S04]  /*2710*/  SHFL.IDX PT, R0, R0, RZ, 0x1f ;  /* 0x00001fff00007589 */ /* 0x000e2800000e0000 */
[----:B------:R2:W-:Y:S04]  /*2720*/  STL [R1+0x14c], RZ ;  /* 0x00014cff01007387 */ /* 0x0005e80000100800 */
[----:B------:R2:W-:Y:S04]  /*2730*/  STL [R1+0x150], RZ ;  /* 0x000150ff01007387 */ /* 0x0005e80000100800 */
[----:B------:R2:W-:Y:S04]  /*2740*/  STL [R1+0x154], RZ ;  /* 0x000154ff01007387 */ /* 0x0005e80000100800 */
[----:B------:R2:W-:Y:S04]  /*2750*/  STL [R1+0x158], RZ ;  /* 0x000158ff01007387 */ /* 0x0005e80000100800 */
[----:B------:R2:W-:Y:S04]  /*2760*/  STL [R1+0x15c], RZ ;  /* 0x00015cff01007387 */ /* 0x0005e80000100800 */
[----:B------:R2:W-:Y:S01]  /*2770*/  STL [R1+0x160], RZ ;  /* 0x000160ff01007387 */ /* 0x0005e20000100800 */
[----:B0-----:R-:W-:Y:S01]  /*2780*/  R2UR UR12, R0 ;  /* 0x00000000000c72ca */ /* 0x001fe200000e0000 */
[----:B------:R-:W-:-:S02]  /*2790*/  IMAD.U32 R0, RZ, RZ, UR4 ;  /* 0x00000004ff007e24 */ /* 0x000fc4000f8e00ff */
[----:B------:R2:W-:Y:S04]  /*27a0*/  STL [R1+0x164], RZ ;  /* 0x000164ff01007387 */ /* 0x0005e80000100800 */
[----:B------:R2:W-:Y:S04]  /*27b0*/  STL [R1+0x168], RZ ;  /* 0x000168ff01007387 */ /* 0x0005e80000100800 */
[----:B------:R2:W-:Y:S02]  /*27c0*/  STL [R1+0x16c], RZ ;  /* 0x00016cff01007387 */ /* 0x0005e40000100800 */
[----:B------:R-:W-:-:S02]  /*27d0*/  ULEA.HI UR11, UR12, UR12, URZ, 0x1 ;  /* 0x0000000c0c0b7291 */ /* 0x000fc4000f8f083f */
[----:B------:R2:W-:Y:S02]  /*27e0*/  STL [R1+0x170], RZ ;  /* 0x000170ff01007387 */ /* 0x0005e40000100800 */
[----:B------:R-:W-:Y:S02]  /*27f0*/  ULOP3.LUT UR14, UR11, 0xffffe, URZ, 0xc0, !UPT ;  /* 0x000ffffe0b0e7892 */ /* 0x000fe4000f8ec03f */
[----:B------:R2:W-:Y:S01]  /*2800*/  STL [R1+0x174], RZ ;  /* 0x000174ff01007387 */ /* 0x0005e20000100800 */
[----:B-1----:R-:W-:Y:S02]  /*2810*/  ULEA UR11, UR17, UR16, 0x18 ;  /* 0x00000010110b7291 */ /* 0x002fe4000f8ec03f */
[----:B------:R-:W-:Y:S01]  /*2820*/  UIADD3 UR14, UR12, -UR14, URZ ;  /* 0x8000000e0c0e7290 */ /* 0x000fe2000fffe03f */
[----:B------:R2:W-:Y:S03]  /*2830*/  STL [R1+0x178], RZ ;  /* 0x000178ff01007387 */ /* 0x0005e60000100800 */
[----:B------:R-:W-:Y:S01]  /*2840*/  ULEA UR14, UR14, UR11, 0xc ;  /* 0x0000000b0e0e7291 */ /* 0x000fe2000f8e603f */
[----:B------:R2:W-:Y:S03]  /*2850*/  STL [R1+0x17c], RZ ;  /* 0x00017cff01007387 */ /* 0x0005e60000100800 */
[----:B------:R-:W-:Y:S01]  /*2860*/  UIADD3 UR14, UR14, 0x180, URZ ;  /* 0x000001800e0e7890 */ /* 0x000fe2000fffe03f */
[----:B------:R2:W-:Y:S03]  /*2870*/  STL [R1+0x180], RZ ;  /* 0x000180ff01007387 */ /* 0x0005e60000100800 */
[----:B------:R-:W-:Y:S01]  /*2880*/  USHF.R.U32.HI UR12, URZ, 0x4, UR14 ;  /* 0x000000043f0c7899 */ /* 0x000fe2000801160e */
[----:B------:R2:W-:Y:S02]  /*2890*/  STL [R1+0x184], RZ ;  /* 0x000184ff01007387 */ /* 0x0005e40000100800 */
[----:B------:R-:W-:Y:S01]  /*28a0*/  UMOV UR14, UR5 ;  /* 0x00000005000e7c82 */ /* 0x000fe20008000000 */
[----:B------:R-:W-:Y:S01]  /*28b0*/  ULOP3.LUT UR12, UR12, 0x3fff, URZ, 0xc0, !UPT ;  /* 0x00003fff0c0c7892 */ /* 0x000fe2000f8ec03f */
[----:B------:R2:W-:Y:S04]  /*28c0*/  STL [R1+0x188], RZ ;  /* 0x000188ff01007387 */ /* 0x0005e80000100800 */
        /* <DEDUP_REMOVED lines=28> */
[----:B------:R2:W-:Y:S01]  /*2a90*/  STL [R1+0x1fc], RZ ;  /* 0x0001fcff01007387 */ /* 0x0005e20000100800 */
[----:B------:R-:W-:Y:S05]  /*2aa0*/  @!P0 BRA `(.L_x_13) ;  /* 0x0000004000c08947 */ /* 0x000fea0003800000 */
[----:B------:R-:W-:-:S06]  /*2ab0*/  UISETP.NE.AND UP0, UPT, UR23, 0x3, UPT ;  /* 0x000000031700788c */ /* 0x000fcc000bf05270 */
[----:B------:R-:W-:-:S13]  /*2ac0*/  PLOP3.LUT P1, PT, PT, PT, UP0, 0x80, 0x0 ;  /* 0x000000000000781c */ /* 0x000fda0003f2f008 */
[----:B------:R-:W-:Y:S05]  /*2ad0*/  @!P1 BRA `(.L_x_14) ;  /* 0x0000000000049947 */ /* 0x000fea0003800000 */
[----:B------:R-:W-:Y:S01]  /*2ae0*/  BPT.TRAP 0x1 ;  /* 0x000000040000795c */ /* 0x000fe20000300000 */
.L_x_14:
[----:B------:R-:W-:Y:S01]  /*2af0*/  ULEA UR6, UR5, UR11, 0x3 ;  /* 0x0000000b05067291 */ /* 0x000fe2000f8e183f */
[----:B------:R-:W-:-:S05]  /*2b00*/  IMAD.U32 R0, RZ, RZ, UR4 ;  /* 0x00000004ff007e24 */ /* 0x000fca000f8e00ff */
[----:B------:R-:W-:-:S04]  /*2b10*/  SHF.L.U32 R0, R0, 0x1f, RZ ;  /* 0x0000001f00007819 */ /* 0x000fc800000006ff */
[----:B------:R0:W1:Y:S01]  /*2b20*/  SYNCS.PHASECHK.TRANS64.TRYWAIT P0, [UR6], R0 ;  /* 0x00000000ff0075a7 */ /* 0x0000620008000146 */
[----:B------:R-:W-:Y:S05]  /*2b30*/  @!P1 BRA `(.L_x_15) ;  /* 0x0000000000049947 */ /* 0x000fea0003800000 */
[----:B------:R-:W-:Y:S01]  /*2b40*/  BPT.TRAP 0x1 ;  /* 0x000000040000795c */ /* 0x000fe20000300000 */
.L_x_15:
[----:B-1----:R-:W-:Y:S05]  /*2b50*/  @P0 BRA `(.L_x_16) ;  /* 0x0000000000080947 */ /* 0x002fea0003800000 */
[----:B------:R-:W1:Y:S02]  /*2b60*/  SYNCS.PHASECHK.TRANS64.TRYWAIT P0, [UR6], R0 ;  /* 0x00000000ff0075a7 */ /* 0x000e640008000146 */
[----:B-1----:R-:W-:Y:S05]  /*2b70*/  @!P0 BRA `(.L_x_17) ;  /* 0x0000022400e08947 */ /* 0x002fea0003800000 */
.L_x_16:
[----:B------:R-:W-:Y:S01]  /*2b80*/  UIADD3 UR6, UR11, 0x1c180, URZ ;  /* 0x0001c1800b067890 */ /* 0x000fe2000fffe03f */
[----:B------:R-:W-:Y:S01]  /*2b90*/  WARPGROUP.ARRIVE ;  /* 0x00000000000079c5 */ /* 0x000fe20000000000 */
[----:B------:R-:W-:Y:S02]  /*2ba0*/  ULOP3.LUT UR7, UR12, 0x10000, URZ, 0xfc, !UPT ;  /* 0x000100000c077892 */ /* 0x000fe4000f8efc3f */
[----:B------:R-:W-:Y:S02]  /*2bb0*/  USHF.R.U32.HI UR6, URZ, 0x4, UR6 ;  /* 0x000000043f067899 */ /* 0x000fe40008011606 */
[----:B------:R-:W-:Y:S02]  /*2bc0*/  ULEA UR7, UR5, UR7, 0xa ;  /* 0x0000000705077291 */ /* 0x000fe4000f8e503f */
[----:B------:R-:W-:Y:S01]  /*2bd0*/  ULOP3.LUT UR6, UR6, 0x3fff, URZ, 0xc0, !UPT ;  /* 0x00003fff06067892 */ /* 0x000fe2000f8ec03f */
[----:B------:R-:W-:Y:S01]  /*2be0*/  UMOV UR17, 0x80000020 ;  /* 0x8000002000117882 */ /* 0x000fe20000000000 */
[----:B------:R-:W-:-:S02]  /*2bf0*/  UMOV UR19, 0x80000020 ;  /* 0x8000002000137882 */ /* 0x000fc40000000000 */
[----:B------:R-:W-:Y:S01]  /*2c00*/  ULOP3.LUT UR6, UR6, 0x10000, URZ, 0xfc, !UPT ;  /* 0x0001000006067892 */ /* 0x000fe2000f8efc3f */
[----:B------:R-:W-:-:S03]  /*2c10*/  UMOV UR16, UR7 ;  /* 0x0000000700107c82 */ /* 0x000fc60008000000 */
[----:B------:R-:W-:-:S03]  /*2c20*/  ULEA UR8, UR5, UR6, 0xa ;  /* 0x0000000605087291 */ /* 0x000fc6000f8e503f */
[----:B------:R-:W-:-:S04]  /*2c30*/  UMOV UR6, 0x2 ;  /* 0x0000000200067882 */ /* 0x000fc80000000000 */
[----:B------:R-:W-:Y:S02]  /*2c40*/  UMOV UR18, UR8 ;  /* 0x0000000800127c82 */ /* 0x000fe40008000000 */
[----:B------:R-:W-:Y:S01]  /*2c50*/  QGMMA.64x256x32.F32.E5M2.E5M2 R24, gdesc[UR16], RZ, !UPT, gsb0 ;  /* 0x03e00000101879f3 */ /* 0x000fe2000c0038ff */
[----:B------:R-:W-:Y:S01]  /*2c60*/  UIADD3 UR16, UR7, 0x200, URZ ;  /* 0x0000020007107890 */ /* 0x000fe2000fffe03f */
[----:B------:R-:W-:Y:S01]  /*2c70*/  UMOV UR17, 0x80000020 ;  /* 0x8000002000117882 */ /* 0x000fe20000000000 */
[----:B------:R-:W-:Y:S02]  /*2c80*/  WARPGROUP.DEPBAR.LE gsb0, 0x0 ;  /* 0x00008000000079c5 */ /* 0x000fe40000010000 */
[----:B------:R-:W-:Y:S04]  /*2c90*/  STL.64 [R1], R24 ;  /* 0x0000001801007387 */ /* 0x000fe80000100a00 */
[----:B------:R-:W-:Y:S04]  /*2ca0*/  STL.64 [R1+0x8], R26 ;  /* 0x0000081a01007387 */ /* 0x000fe80000100a00 */
        /* <DEDUP_REMOVED lines=61> */
[----:B------:R3:W-:Y:S02]  /*3080*/  STL.64 [R1+0x1f8], R150 ;  /* 0x0001f89601007387 */ /* 0x0007e40000100a00 */
[----:B---3--:R-:W-:-:S06]  /*3090*/  WARPGROUP.ARRIVE ;  /* 0x00000000000079c5 */ /* 0x008fcc0000000000 */
[----:B------:R-:W-:Y:S03]  /*30a0*/  QGMMA.64x256x32.F32.E5M2.E5M2 R24, gdesc[UR16], RZ, !UPT, gsb0 ;  /* 0x03e00000101879f3 */ /* 0x000fe6000c0038ff */
[----:B------:R-:W-:Y:S02]  /*30b0*/  WARPGROUP.DEPBAR.LE gsb0, 0x0 ;  /* 0x00008000000079c5 */ /* 0x000fe40000010000 */
        /* <DEDUP_REMOVED lines=21> */
[----:B------:R3:W-:Y:S04]  /*3210*/  STL.64 [R1+0x470], R108 ;  /* 0x0004706c01007387 */ /* 0x0007e80000100a00 */
        /* <DEDUP_REMOVED lines=70> */
[----:B---3--:R-:W3:Y:S04]  /*3680*/  LDL.LU.64 R108, [R1] ;  /* 0x00000000016c7983 */ /* 0x008ee80000300a00 */
[----:B------:R-:W3:Y:S04]  /*3690*/  LDL.LU.64 R110, [R1+0x8] ;  /* 0x00000800016e7983 */ /* 0x000ee80000300a00 */
        /* <DEDUP_REMOVED lines=61> */
[----:B------:R-:W3:Y:S01]  /*3a70*/  LDL.LU.64 R234, [R1+0x1f8] ;  /* 0x0001f80001ea7983 */ /* 0x000ee20000300a00 */
[----:B------:R-:W-:-:S02]  /*3a80*/  UIADD3 UR16, UR7, 0x2, URZ ;  /* 0x0000000207107890 */ /* 0x000fc4000fffe03f */
[----:B------:R-:W-:Y:S01]  /*3a90*/  UIADD3 UR18, UR8, 0x2, URZ ;  /* 0x0000000208127890 */ /* 0x000fe2000fffe03f */
[----:B------:R-:W-:Y:S01]  /*3aa0*/  STL [R1+0x338], RZ ;  /* 0x000338ff01007387 */ /* 0x000fe20000100800 */
[----:B------:R-:W-:Y:S01]  /*3ab0*/  UMOV UR17, 0x80000020 ;  /* 0x8000002000117882 */ /* 0x000fe20000000000 */
[----:B------:R-:W-:Y:S02]  /*3ac0*/  UMOV UR19, 0x80000020 ;  /* 0x8000002000137882 */ /* 0x000fe40000000000 */
        /* <DEDUP_REMOVED lines=25> */
[----:B---3--:R-:W-:-:S06]  /*3c60*/  WARPGROUP.ARRIVE ;  /* 0x00000000000079c5 */ /* 0x008fcc0000000000 */
[----:B------:R-:W-:Y:S03]  /*3c70*/  QGMMA.64x256x32.F32.E5M2.E5M2 R108, gdesc[UR16], R108, gsb0 ;  /* 0x03e00000106c79f3 */ /* 0x000fe6000800386c */
[----:B------:R-:W-:Y:S02]  /*3c80*/  WARPGROUP.DEPBAR.LE gsb0, 0x0 ;  /* 0x00008000000079c5 */ /* 0x000fe40000010000 */
[----:B------:R-:W-:Y:S01]  /*3c90*/  STL.64 [R1], R108 ;  /* 0x0000006c01007387 */ /* 0x000fe20000100a00 */
[----:B------:R-:W-:Y:S01]  /*3ca0*/  UIADD3 UR16, UR7, 0x202, URZ ;  /* 0x0000020207107890 */ /* 0x000fe2000fffe03f */
[----:B------:R-:W-:Y:S02]  /*3cb0*/  IMAD.MOV.U32 R2, RZ, RZ, R234 ;  /* 0x000000ffff027224 */ /* 0x000fe400078e00ea */
[----:B------:R-:W-:Y:S01]  /*3cc0*/  STL.64 [R1+0x8], R110 ;  /* 0x0000086e01007387 */ /* 0x000fe20000100a00 */
[----:B------:R-:W-:Y:S01]  /*3cd0*/  UMOV UR17, 0x80000020 ;  /* 0x8000002000117882 */ /* 0x000fe20000000000 */
[----:B------:R-:W-:Y:S01]  /*3ce0*/  ULDC UR7, c[0x0][0x50c] ;  /* 0x0001430000077ab9 */ /* 0x000fe20000000800 */
[----:B01----:R-:W-:Y:S01]  /*3cf0*/  IMAD.MOV.U32 R0, RZ, RZ, R235 ;  /* 0x000000ffff007224 */ /* 0x003fe200078e00eb */
        /* <DEDUP_REMOVED lines=62> */
[----:B0-----:R-:W3:Y:S04]  /*40e0*/  LDL.LU.64 R150, [R1+0x518] ;  /* 0x0005180001967983 */ /* 0x001ee80000300a00 */
        /* <DEDUP_REMOVED lines=21> */
[----:B------:R-:W-:Y:S01]  /*4240*/  UISETP.NE.AND UP0, UPT, UR7, 0x2, UPT ;  /* 0x000000020700788c */ /* 0x000fe2000bf05270 */
[----:B------:R-:W-:-:S02]  /*4250*/  CS2R R236, SRZ ;  /* 0x0000000000ec7805 */ /* 0x000fc4000001ff00 */
[----:B-1----:R-:W-:Y:S01]  /*4260*/  CS2R R234, SRZ ;  /* 0x0000000000ea7805 */ /* 0x002fe2000001ff00 */
[----:B------:R0:W-:Y:S01]  /*4270*/  STL [R1+0x2d0], RZ ;  /* 0x0002d0ff01007387 */ /* 0x0001e20000100800 */
[----:B------:R-:W-:Y:S01]  /*4280*/  USEL UR7, URZ, 0x1, UP0 ;  /* 0x000000013f077887 */ /* 0x000fe20008000000 */
[----:B------:R-:W-:Y:S02]  /*4290*/  CS2R R232, SRZ ;  /* 0x0000000000e87805 */ /* 0x000fe4000001ff00 */
[----:B------:R-:W-:Y:S01]  /*42a0*/  CS2R R230, SRZ ;  /* 0x0000000000e67805 */ /* 0x000fe2000001ff00 */
[----:B------:R0:W-:Y:S01]  /*42b0*/  STL [R1+0x2cc], RZ ;  /* 0x0002ccff01007387 */ /* 0x0001e20000100800 */
[----:B------:R-:W-:Y:S02]  /*42c0*/  CS2R R228, SRZ ;  /* 0x0000000000e47805 */ /* 0x000fe4000001ff00 */
[----:B------:R-:W-:Y:S02]  /*42d0*/  CS2R R226, SRZ ;  /* 0x0000000000e27805 */ /* 0x000fe4000001ff00 */
[----:B------:R-:W-:Y:S01]  /*42e0*/  ISETP.NE.AND P0, PT, RZ, UR7, PT ;  /* 0x00000007ff007c0c */ /* 0x000fe2000bf05270 */
[----:B------:R0:W-:Y:S01]  /*42f0*/  STL [R1+0x2c8], RZ ;  /* 0x0002c8ff01007387 */ /* 0x0001e20000100800 */
[----:B------:R-:W-:-:S02]  /*4300*/  CS2R R224, SRZ ;  /* 0x0000000000e07805 */ /* 0x000fc4000001ff00 */
[----:B------:R-:W-:Y:S02]  /*4310*/  CS2R R222, SRZ ;  /* 0x0000000000de7805 */ /* 0x000fe4000001ff00 */
[----:B------:R-:W-:Y:S01]  /*4320*/  CS2R R220, SRZ ;  /* 0x0000000000dc7805 */ /* 0x000fe2000001ff00 */
[----:B------:R0:W-:Y:S01]  /*4330*/  STL [R1+0x2c4], RZ ;  /* 0x0002c4ff01007387 */ /* 0x0001e20000100800 */
[----:B------:R-:W-:Y:S02]  /*4340*/  CS2R R218, SRZ ;  /* 0x0000000000da7805 */ /* 0x000fe4000001ff00 */
[----:B------:R-:W-:Y:S02]  /*4350*/  CS2R R216, SRZ ;  /* 0x0000000000d87805 */ /* 0x000fe4000001ff00 */
[----:B------:R-:W-:Y:S01]  /*4360*/  CS2R R214, SRZ ;  /* 0x0000000000d67805 */ /* 0x000fe2000001ff00 */
        /* <DEDUP_REMOVED lines=54> */
[----:B------:R-:W-:Y:S01]  /*46d0*/  CS2R R4, SRZ ;  /* 0x0000000000047805 */ /* 0x000fe2000001ff00 */
[----:B------:R-:W-:Y:S01]  /*46e0*/  IMAD.MOV.U32 R3, RZ, RZ, RZ ;  /* 0x000000ffff037224 */ /* 0x000fe200078e00ff */
        /* <DEDUP_REMOVED lines=35> */
[----:B---3--:R-:W-:-:S06]  /*4920*/  WARPGROUP.ARRIVE ;  /* 0x00000000000079c5 */ /* 0x008fcc0000000000 */
[----:B------:R-:W-:Y:S03]  /*4930*/  QGMMA.64x256x32.F32.E5M2.E5M2 R24, gdesc[UR16], R24, gsb0 ;  /* 0x03e00000101879f3 */ /* 0x000fe60008003818 */
[----:B------:R-:W-:Y:S02]  /*4940*/  WARPGROUP.DEPBAR.LE gsb0, 0x0 ;  /* 0x00008000000079c5 */ /* 0x000fe40000010000 */
[----:B0-----:R-:W-:Y:S05]  /*4950*/  @!P0 BRA `(.L_x_18) ;  /* 0x0000002000f88947 */ /* 0x001fea0003800000 */
[----:B------:R-:W3:Y:S04]  /*4960*/  LDL R3, [R1] ;  /* 0x0000000001037983 */ /* 0x000ee80000100800 */
[----:B------:R-:W4:Y:S04]  /*4970*/  LDL R4, [R1+0x4] ;  /* 0x0000040001047983 */ /* 0x000f280000100800 */
[----:B------:R-:W5:Y:S04]  /*4980*/  LDL R5, [R1+0x8] ;  /* 0x0000080001057983 */ /* 0x000f680000100800 */
[----:B------:R-:W2:Y:S04]  /*4990*/  LDL R6, [R1+0xc] ;  /* 0x00000c0001067983 */ /* 0x000ea80000100800 */
        /* <DEDUP_REMOVED lines=101> */
[----:B------:R0:W-:Y:S04]  /*4ff0*/  STL [R1+0x4bc], R131 ;  /* 0x0004bc8301007387 */ /* 0x0001e80000100800 */
[----:B0-----:R-:W2:Y:S04]  /*5000*/  LDL R131, [R1+0x1a4] ;  /* 0x0001a40001837983 */ /* 0x001ea80000100800 */
        /* <DEDUP_REMOVED lines=39> */
[----:B0-----:R-:W2:Y:S01]  /*5280*/  LDL R151, [R1+0x1f4] ;  /* 0x0001f40001977983 */ /* 0x001ea20000100800 */
[----:B------:R-:W-:-:S01]  /*5290*/  FADD R2, RZ, R2 ;  /* 0x00000002ff027221 */ /* 0x000fc20000000000 */
[----:B------:R-:W-:Y:S01]  /*52a0*/  FADD R0, RZ, R0 ;  /* 0x00000000ff007221 */ /* 0x000fe20000000000 */
[----:B---3--:R-:W-:-:S01]  /*52b0*/  FADD R3, RZ, R3 ;  /* 0x00000003ff037221 */ /* 0x008fc20000000000 */
[----:B----4-:R-:W-:Y:S01]  /*52c0*/  FADD R4, RZ, R4 ;  /* 0x00000004ff047221 */ /* 0x010fe20000000000 */
[----:B-----5:R-:W-:-:S01]  /*52d0*/  FADD R5, RZ, R5 ;  /* 0x00000005ff057221 */ /* 0x020fc20000000000 */
[----:B--2---:R-:W-:Y:S01]  /*52e0*/  FADD R6, RZ, R6 ;  /* 0x00000006ff067221 */ /* 0x004fe20000000000 */
[----:B------:R-:W-:-:S01]  /*52f0*/  FADD R7, RZ, R7 ;  /* 0x00000007ff077221 */ /* 0x000fc20000000000 */
[----:B------:R-:W-:Y:S01]  /*5300*/  FADD R8, RZ, R8 ;  /* 0x00000008ff087221 */ /* 0x000fe20000000000 */
        /* <DEDUP_REMOVED lines=13> */
[----:B------:R-:W2:Y:S01]  /*53e0*/  LDL.LU R131, [R1+0x4bc] ;  /* 0x0004bc0001837983 */ /* 0x000ea20000300800 */
        /* <DEDUP_REMOVED lines=13> */
[----:B------:R-:W3:Y:S01]  /*54c0*/  LDL.LU R132, [R1+0x4b8] ;  /* 0x0004b80001847983 */ /* 0x000ee20000300800 */
        /* <DEDUP_REMOVED lines=16> */
[----:B------:R0:W-:Y:S01]  /*55d0*/  STL [R1+0x200], R133 ;  /* 0x0002008501007387 */ /* 0x0001e20000100800 */
        /* <DEDUP_REMOVED lines=9> */
[----:B0-----:R-:W4:Y:S01]  /*5670*/  LDL.LU R133, [R1+0x4b4] ;  /* 0x0004b40001857983 */ /* 0x001f220000300800 */
[----:B------:R-:W-:-:S01]  /*5680*/  FADD R184, RZ, R184 ;  /* 0x000000b8ffb87221 */ /* 0x000fc20000000000 */
[----:B------:R-:W-:Y:S01]  /*5690*/  FADD R185, RZ, R185 ;  /* 0x000000b9ffb97221 */ /* 0x000fe20000000000 */
[----:B------:R-:W-:-:S01]  /*56a0*/  FADD R186, RZ, R186 ;  /* 0x000000baffba7221 */ /* 0x000fc20000000000 */
        /* <DEDUP_REMOVED lines=10> */
[----:B0-----:R-:W5:Y:S01]  /*5750*/  LDL.LU R134, [R1+0x4b0] ;  /* 0x0004b00001867983 */ /* 0x001f620000300800 */
        /* <DEDUP_REMOVED lines=52> */
[----:B0-----:R-:W5:Y:S04]  /*5aa0*/  LDL.LU R138, [R1+0x4a0] ;  /* 0x0004a000018a7983 */ /* 0x001f680000300800 */
[----:B------:R0:W-:Y:S01]  /*5ab0*/  STL [R1+0x218], R139 ;  /* 0x0002188b01007387 */ /* 0x0001e20000100800 */
[----:B------:R-:W-:-:S03]  /*5ac0*/  FADD R140, RZ, R140 ;  /* 0x0000008cff8c7221 */ /* 0x000fc60000000000 */
        /* <DEDUP_REMOVED lines=34> */
[----:B------:R0:W-:Y:S04]  /*5cf0*/  STL [R1+0x248], R151 ;  /* 0x0002489701007387 */ /* 0x0001e80000100800 */
[----:B0-----:R-:W5:Y:S04]  /*5d00*/  LDL.LU R151, [R1+0x46c] ;  /* 0x00046c0001977983 */ /* 0x001f680000300800 */
[----:B------:R0:W-:Y:S04]  /*5d10*/  STL [R1+0x24c], R2 ;  /* 0x00024c0201007387 */ /* 0x0001e80000100800 */
[----:B------:R1:W-:Y:S01]  /*5d20*/  STL [R1+0x250], R0 ;  /* 0x0002500001007387 */ /* 0x0003e20000100800 */
[----:B0-----:R-:W-:-:S01]  /*5d30*/  FADD R2, RZ, R24 ;  /* 0x00000018ff027221 */ /* 0x001fc20000000000 */
[----:B-1----:R-:W-:-:S04]  /*5d40*/  FADD R0, RZ, R25 ;  /* 0x00000019ff007221 */ /* 0x002fc80000000000 */
        /* <DEDUP_REMOVED lines=211> */
[----:B--2---:R-:W-:-:S04]  /*6a80*/  FADD R0, RZ, R131 ;  /* 0x00000083ff007221 */ /* 0x004fc80000000000 */
[----:B------:R3:W-:Y:S04]  /*6a90*/  STL [R1+0x3fc], R2 ;  /* 0x0003fc0201007387 */ /* 0x0007e80000100800 */
[----:B------:R4:W-:Y:S01]  /*6aa0*/  STL [R1+0x400], R0 ;  /* 0x0004000001007387 */ /* 0x0009e20000100800 */
[----:B---3--:R-:W-:-:S01]  /*6ab0*/  FADD R2, RZ, R132 ;  /* 0x00000084ff027221 */ /* 0x008fc20000000000 */
[----:B----4-:R-:W-:-:S04]  /*6ac0*/  FADD R0, RZ, R133 ;  /* 0x00000085ff007221 */ /* 0x010fc80000000000 */
[----:B------:R5:W-:Y:S04]  /*6ad0*/  STL [R1+0x404], R2 ;  /* 0x0004040201007387 */ /* 0x000be80000100800 */
[----:B------:R0:W-:Y:S01]  /*6ae0*/  STL [R1+0x408], R0 ;  /* 0x0004080001007387 */ /* 0x0001e20000100800 */
[----:B-----5:R-:W-:-:S01]  /*6af0*/  FADD R2, RZ, R134 ;  /* 0x00000086ff027221 */ /* 0x020fc20000000000 */
[----:B0-----:R-:W-:-:S04]  /*6b00*/  FADD R0, RZ, R135 ;  /* 0x00000087ff007221 */ /* 0x001fc80000000000 */
        /* <DEDUP_REMOVED lines=34> */
[----:B------:R-:W-:-:S05]  /*6d30*/  UMOV UR6, URZ ;  /* 0x0000003f00067c82 */ /* 0x000fca0008000000 */
.L_x_18:
[----:B------:R-:W-:-:S04]  /*6d40*/  UIADD3 UR14, UR5, 0x1, URZ ;  /* 0x00000001050e7890 */ /* 0x000fc8000fffe03f */
[----:B------:R-:W-:-:S04]  /*6d50*/  UISETP.NE.AND UP0, UPT, UR14, 0x7, UPT ;  /* 0x000000070e00788c */ /* 0x000fc8000bf05270 */
[----:B------:R-:W-:Y:S02]  /*6d60*/  USEL UR8, URZ, 0x1, UP0 ;  /* 0x000000013f087887 */ /* 0x000fe40008000000 */
[----:B------:R-:W-:Y:S02]  /*6d70*/  USEL UR14, UR14, URZ, UP0 ;  /* 0x0000003f0e0e7287 */ /* 0x000fe40008000000 */
[----:B------:R-:W-:-:S06]  /*6d80*/  ULOP3.LUT UR8, UR4, UR8, URZ, 0x3c, !UPT ;  /* 0x0000000804087292 */ /* 0x000fcc000f8e3c3f */
[----:B0-----:R-:W-:Y:S01]  /*6d90*/  IMAD.U32 R0, RZ, RZ, UR8 ;  /* 0x00000008ff007e24 */ /* 0x001fe2000f8e00ff */
[----:B------:R-:W-:-:S06]  /*6da0*/  UMOV UR8, 0x1 ;  /* 0x0000000100087882 */ /* 0x000fcc0000000000 */
.L_x_13:
[----:B------:R-:W-:-:S04]  /*6db0*/  UISETP.LT.AND UP0, UPT, UR9, 0x1, UPT ;  /* 0x000000010900788c */ /* 0x000fc8000bf01270 */
[----:B------:R-:W-:-:S04]  /*6dc0*/  USEL UR16, UR9, 0x1, UP0 ;  /* 0x0000000109107887 */ /* 0x000fc80008000000 */
[----:B------:R-:W-:-:S04]  /*6dd0*/  UIADD3 UR16, UR9, -UR16, URZ ;  /* 0x8000001009107290 */ /* 0x000fc8000fffe03f */
[----:B------:R-:W-:-:S06]  /*6de0*/  UISETP.GE.AND UP0, UPT, UR16, 0x1, UPT ;  /* 0x000000011000788c */ /* 0x000fcc000bf06270 */
[----:B------:R-:W-:-:S13]  /*6df0*/  PLOP3.LUT P0, PT, PT, PT, UP0, 0x80, 0x0 ;  /* 0x000000000000781c */ /* 0x000fda0003f0f008 */
[----:B------:R-:W-:Y:S05]  /*6e00*/  @!P0 BRA `(.L_x_19) ;  /* 0x0000006000508947 */ /* 0x000fea0003800000 */
[----:B------:R-:W-:Y:S01]  /*6e10*/  UMOV UR24, UR16 ;  /* 0x0000001000187c82 */ /* 0x000fe20008000000 */
[----:B------:R-:W-:Y:S01]  /*6e20*/  UMOV UR25, UR5 ;  /* 0x0000000500197c82 */ /* 0x000fe20008000000 */
[----:B------:R-:W-:-:S05]  /*6e30*/  ULDC UR26, c[0x0][0x50c] ;  /* 0x00014300001a7ab9 */ /* 0x000fca0000000800 */
.L_x_27:
[----:B------:R-:W-:-:S06]  /*6e40*/  UISETP.NE.AND UP0, UPT, UR23, 0x3, UPT ;  /* 0x000000031700788c */ /* 0x000fcc000bf05270 */
[----:B------:R-:W-:-:S13]  /*6e50*/  PLOP3.LUT P1, PT, PT, PT, UP0, 0x80, 0x0 ;  /* 0x000000000000781c */ /* 0x000fda0003f2f008 */
[----:B0-----:R-:W-:Y:S05]  /*6e60*/  @!P1 BRA `(.L_x_20) ;  /* 0x0000000000049947 */ /* 0x001fea0003800000 */
[----:B------:R-:W-:Y:S01]  /*6e70*/  BPT.TRAP 0x1 ;  /* 0x000000040000795c */ /* 0x000fe20000300000 */
.L_x_20:
[----:B------:R-:W0:Y:S01]  /*6e80*/  S2UR UR16, SR_CgaCtaId ;  /* 0x00000000001079c3 */ /* 0x000e220000008800 */
[----:B------:R-:W-:Y:S01]  /*6e90*/  UMOV UR11, 0x400 ;  /* 0x00000400000b7882 */ /* 0x000fe20000000000 */
[----:B------:R-:W-:Y:S01]  /*6ea0*/  SHF.L.U32 R2, R0, 0x1f, RZ ;  /* 0x0000001f00027819 */ /* 0x000fe200000006ff */
[----:B0-----:R-:W-:-:S04]  /*6eb0*/  ULEA UR11, UR16, UR11, 0x18 ;  /* 0x0000000b100b7291 */ /* 0x001fc8000f8ec03f */
[----:B------:R-:W-:-:S09]  /*6ec0*/  ULEA UR16, UR14, UR11, 0x3 ;  /* 0x0000000b0e107291 */ /* 0x000fd2000f8e183f */
[----:B------:R0:W1:Y:S01]  /*6ed0*/  SYNCS.PHASECHK.TRANS64.TRYWAIT P0, [UR16], R2 ;  /* 0x00000002ff0075a7 */ /* 0x0000620008000150 */
[----:B------:R-:W-:Y:S05]  /*6ee0*/  @!P1 BRA `(.L_x_21) ;  /* 0x0000000000049947 */ /* 0x000fea0003800000 */
[----:B------:R-:W-:Y:S01]  /*6ef0*/  BPT.TRAP 0x1 ;  /* 0x000000040000795c */ /* 0x000fe20000300000 */
.L_x_21:
[----:B-1----:R-:W-:Y:S05]  /*6f00*/  @P0 BRA `(.L_x_22) ;  /* 0x0000000000080947 */ /* 0x002fea0003800000 */
[----:B------:R-:W1:Y:S02]  /*6f10*/  SYNCS.PHASECHK.TRANS64.TRYWAIT P0, [UR16], R2 ;  /* 0x00000002ff0075a7 */ /* 0x000e640008000150 */
[----:B-1----:R-:W-:Y:S05]  /*6f20*/  @!P0 BRA `(.L_x_23) ;  /* 0x000001e4000c8947 */ /* 0x002fea0003800000 */
.L_x_22:
        /* <DEDUP_REMOVED lines=64> */
[----:B-1----:R-:W3:Y:S04]  /*7330*/  LDL.LU.64 R108, [R1] ;  /* 0x00000000016c7983 */ /* 0x002ee80000300a00 */
        /* <DEDUP_REMOVED lines=64> */
[----:B------:R-:W-:Y:S02]  /*7740*/  UISETP.NE.AND UP0, UPT, UR7, URZ, UPT ;  /* 0x0000003f0700728c */ /* 0x000fe4000bf05270 */
[----:B------:R-:W-:Y:S02]  /*7750*/  USHF.R.U32.HI UR16, URZ, 0x4, UR16 ;  /* 0x000000043f107899 */ /* 0x000fe40008011610 */
[----:B------:R-:W-:Y:S02]  /*7760*/  USEL UR8, UR8, URZ, !UP0 ;  /* 0x0000003f08087287 */ /* 0x000fe4000c000000 */
[----:B------:R-:W-:Y:S02]  /*7770*/  ULOP3.LUT UR16, UR16, 0x3fff, URZ, 0xc0, !UPT ;  /* 0x00003fff10107892 */ /* 0x000fe4000f8ec03f */
[----:B------:R-:W-:Y:S02]  /*7780*/  UISETP.NE.U32.AND UP0, UPT, UR8, URZ, UPT ;  /* 0x0000003f0800728c */ /* 0x000fe4000bf05070 */
[----:B------:R-:W-:-:S02]  /*7790*/  ULOP3.LUT UR7, UR12, 0x10000, URZ, 0xfc, !UPT ;  /* 0x000100000c077892 */ /* 0x000fc4000f8efc3f */
[----:B------:R-:W-:Y:S02]  /*77a0*/  ULOP3.LUT UR8, UR16, 0x10000, URZ, 0xfc, !UPT ;  /* 0x0001000010087892 */ /* 0x000fe4000f8efc3f */
[----:B------:R-:W-:Y:S02]  /*77b0*/  ULEA UR7, UR14, UR7, 0xa ;  /* 0x000000070e077291 */ /* 0x000fe4000f8e503f */
[----:B------:R-:W-:Y:S01]  /*77c0*/  ULEA UR8, UR14, UR8, 0xa ;  /* 0x000000080e087291 */ /* 0x000fe2000f8e503f */
[----:B------:R-:W-:Y:S01]  /*77d0*/  UMOV UR17, 0x80000020 ;  /* 0x8000002000117882 */ /* 0x000fe20000000000 */
[----:B------:R-:W-:-:S03]  /*77e0*/  UMOV UR19, 0x80000020 ;  /* 0x8000002000137882 */ /* 0x000fc60000000000 */
[----:B------:R-:W-:Y:S02]  /*77f0*/  UMOV UR16, UR7 ;  /* 0x0000000700107c82 */ /* 0x000fe40008000000 */
[----:B------:R-:W-:Y:S01]  /*7800*/  UMOV UR18, UR8 ;  /* 0x0000000800127c82 */ /* 0x000fe20008000000 */
[----:B---3--:R-:W-:-:S06]  /*7810*/  WARPGROUP.ARRIVE ;  /* 0x00000000000079c5 */ /* 0x008fcc0000000000 */
[----:B------:R-:W-:Y:S03]  /*7820*/  QGMMA.64x256x32.F32.E5M2.E5M2 R108, gdesc[UR16], R108, UP0, gsb0 ;  /* 0x03e00000106c79f3 */ /* 0x000fe6000b80386c */
        /* <DEDUP_REMOVED lines=65> */
[----:B-1----:R-:W3:Y:S04]  /*7c40*/  LDL.LU.64 R234, [R1+0x868] ;  /* 0x0008680001ea7983 */ /* 0x002ee80000300a00 */
[----:B------:R-:W4:Y:S04]  /*7c50*/  LDL.LU.64 R232, [R1+0x860] ;  /* 0x0008600001e87983 */ /* 0x000f280000300a00 */
[----:B------:R-:W2:Y:S04]  /*7c60*/  LDL.LU.64 R230, [R1+0x858] ;  /* 0x0008580001e67983 */ /* 0x000ea80000300a00 */
        /* <DEDUP_REMOVED lines=60> */
[----:B------:R-:W2:Y:S01]  /*8030*/  LDL.LU.64 R108, [R1+0x670] ;  /* 0x00067000016c7983 */ /* 0x000ea20000300a00 */
[----:B------:R-:W-:Y:S01]  /*8040*/  UIADD3 UR16, UR7, 0x200, URZ ;  /* 0x0000020007107890 */ /* 0x000fe2000fffe03f */
[----:B------:R-:W-:-:S02]  /*8050*/  UMOV UR17, 0x80000020 ;  /* 0x8000002000117882 */ /* 0x000fc40000000000 */
[----:B---3--:R-:W-:Y:S04]  /*8060*/  STL.64 [R1+0x668], R234 ;  /* 0x000668ea01007387 */ /* 0x008fe80000100a00 */
[----:B----4-:R-:W-:Y:S04]  /*8070*/  STL.64 [R1+0x660], R232 ;  /* 0x000660e801007387 */ /* 0x010fe80000100a00 */
[----:B--2---:R-:W-:Y:S04]  /*8080*/  STL.64 [R1+0x658], R230 ;  /* 0x000658e601007387 */ /* 0x004fe80000100a00 */
        /* <DEDUP_REMOVED lines=38> */
[----:B------:R-:W-:Y:S01]  /*82f0*/  STL.64 [R1+0x520], R152 ;  /* 0x0005209801007387 */ /* 0x000fe20000100a00 */
[----:B------:R-:W-:-:S06]  /*8300*/  WARPGROUP.ARRIVE ;  /* 0x00000000000079c5 */ /* 0x000fcc0000000000 */
[----:B------:R-:W-:Y:S03]  /*8310*/  QGMMA.64x256x32.F32.E5M2.E5M2 R24, gdesc[UR16], R24, UP0, gsb0 ;  /* 0x03e00000101879f3 */ /* 0x000fe6000b803818 */
        /* <DEDUP_REMOVED lines=23> */
[----:B-1----:R-:W2:Y:S04]  /*8490*/  LDL.LU.64 R108, [R1] ;  /* 0x00000000016c7983 */ /* 0x002ea80000300a00 */
        /* <DEDUP_REMOVED lines=63> */
[----:B------:R-:W-:-:S02]  /*8890*/  UIADD3 UR16, UR7, 0x2, URZ ;  /* 0x0000000207107890 */ /* 0x000fc4000fffe03f */
[----:B------:R-:W-:Y:S01]  /*88a0*/  UIADD3 UR18, UR8, 0x2, URZ ;  /* 0x0000000208127890 */ /* 0x000fe2000fffe03f */
[----:B------:R-:W-:Y:S01]  /*88b0*/  UMOV UR17, 0x80000020 ;  /* 0x8000002000117882 */ /* 0x000fe20000000000 */
[----:B------:R-:W-:Y:S01]  /*88c0*/  UMOV UR19, 0x80000020 ;  /* 0x8000002000137882 */ /* 0x000fe20000000000 */
[----:B--2---:R-:W-:-:S06]  /*88d0*/  WARPGROUP.ARRIVE ;  /* 0x00000000000079c5 */ /* 0x004fcc0000000000 */
[----:B------:R-:W-:Y:S03]  /*88e0*/  QGMMA.64x256x32.F32.E5M2.E5M2 R108, gdesc[UR16], R108, gsb0 ;  /* 0x03e00000106c79f3 */ /* 0x000fe6000800386c */
[----:B------:R-:W-:Y:S02]  /*88f0*/  WARPGROUP.DEPBAR.LE gsb0, 0x0 ;  /* 0x00008000000079c5 */ /* 0x000fe40000010000 */
[----:B------:R-:W-:Y:S01]  /*8900*/  STL.64 [R1], R108 ;  /* 0x0000006c01007387 */ /* 0x000fe20000100a00 */
[----:B0-----:R-:W-:-:S03]  /*8910*/  IMAD.MOV.U32 R2, RZ, RZ, R108 ;  /* 0x000000ffff027224 */ /* 0x001fc600078e006c */
        /* <DEDUP_REMOVED lines=63> */
[----:B0-----:R0:W5:Y:S04]  /*8d10*/  LDL.LU.64 R234, [R1+0x668] ;  /* 0x0006680001ea7983 */ /* 0x0011680000300a00 */
[----:B------:R0:W5:Y:S04]  /*8d20*/  LDL.LU.64 R232, [R1+0x660] ;  /* 0x0006600001e87983 */ /* 0x0001680000300a00 */
        /* <DEDUP_REMOVED lines=63> */
[----:B------:R-:W-:Y:S01]  /*9120*/  UMOV UR17, 0x80000020 ;  /* 0x8000002000117882 */ /* 0x000fe20000000000 */
[----:B------:R-:W-:-:S04]  /*9130*/  UIADD3 UR6, UR6, 0x2, URZ ;  /* 0x0000000206067890 */ /* 0x000fc8000fffe03f */
[----:B------:R-:W-:-:S04]  /*9140*/  UISETP.NE.AND UP0, UPT, UR6, UR26, UPT ;  /* 0x0000001a0600728c */ /* 0x000fc8000bf05270 */
[----:B------:R-:W-:-:S06]  /*9150*/  USEL UR7, URZ, 0x1, UP0 ;  /* 0x000000013f077887 */ /* 0x000fcc0008000000 */
[----:B------:R-:W-:Y:S01]  /*9160*/  ISETP.NE.AND P0, PT, RZ, UR7, PT ;  /* 0x00000007ff007c0c */ /* 0x000fe2000bf05270 */
[----:B--2---:R-:W-:-:S06]  /*9170*/  WARPGROUP.ARRIVE ;  /* 0x00000000000079c5 */ /* 0x004fcc0000000000 */
[----:B------:R-:W-:Y:S03]  /*9180*/  QGMMA.64x256x32.F32.E5M2.E5M2 R24, gdesc[UR16], R24, gsb0 ;  /* 0x03e00000101879f3 */ /* 0x000fe60008003818 */
[----:B------:R-:W-:-:S03]  /*9190*/  WARPGROUP.DEPBAR.LE gsb0, 0x0 ;  /* 0x00008000000079c5 */ /* 0x000fc60000010000 */
[----:B0-----:R-:W-:Y:S05]  /*91a0*/  @!P0 BRA `(.L_x_24) ;  /* 0x0000003c000c8947 */ /* 0x001fea0003800000 */
[----:B-----5:R0:W-:Y:S04]  /*91b0*/  STL [R1+0x698], R225 ;  /* 0x000698e101007387 */ /* 0x0201e80000100800 */
[----:B------:R1:W-:Y:S01]  /*91c0*/  STL [R1+0x694], R226 ;  /* 0x000694e201007387 */ /* 0x0003e20000100800 */
[----:B0-----:R-:W-:-:S03]  /*91d0*/  IMAD.MOV.U32 R225, RZ, RZ, R2 ;  /* 0x000000ffffe17224 */ /* 0x001fc600078e0002 */
[----:B-1----:R-:W2:Y:S04]  /*91e0*/  LDL R226, [R1+0x4] ;  /* 0x0000040001e27983 */ /* 0x002ea80000100800 */
[----:B------:R0:W-:Y:S04]  /*91f0*/  STL [R1+0x690], R227 ;  /* 0x000690e301007387 */ /* 0x0001e80000100800 */
[----:B0-----:R-:W3:Y:S04]  /*9200*/  LDL R227, [R1+0x8] ;  /* 0x0000080001e37983 */ /* 0x001ee80000100800 */
[----:B------:R0:W-:Y:S04]  /*9210*/  STL [R1+0x68c], R228 ;  /* 0x00068ce401007387 */ /* 0x0001e80000100800 */
[----:B0-----:R-:W4:Y:S04]  /*9220*/  LDL R228, [R1+0xc] ;  /* 0x00000c0001e47983 */ /* 0x001f280000100800 */
        /* <DEDUP_REMOVED lines=209> */
[----:B0-----:R-:W4:Y:S04]  /*9f40*/  LDL.LU R121, [R1+0x200] ;  /* 0x0002000001797983 */ /* 0x001f280000300800 */
        /* <DEDUP_REMOVED lines=14> */
[----:B------:R-:W4:Y:S04]  /*a030*/  LDL.LU R2, [R1+0x230] ;  /* 0x0002300001027983 */ /* 0x000f280000300800 */
        /* <DEDUP_REMOVED lines=38> */
[----:B------:R0:W-:Y:S01]  /*a2a0*/  STL [R1+0x47c], R148 ;  /* 0x00047c9401007387 */ /* 0x0001e20000100800 */
[----:B------:R-:W-:-:S03]  /*a2b0*/  FADD R3, R225, R3 ;  /* 0x00000003e1037221 */ /* 0x000fc60000000000 */
[----:B0-----:R-:W4:Y:S04]  /*a2c0*/  LDL.LU R148, [R1+0x214] ;  /* 0x0002140001947983 */ /* 0x001f280000300800 */
[----:B------:R0:W-:Y:S01]  /*a2d0*/  STL [R1+0x478], R149 ;  /* 0x0004789501007387 */ /* 0x0001e20000100800 */
[----:B--2---:R-:W-:-:S01]  /*a2e0*/  FADD R4, R226, R4 ;  /* 0x00000004e2047221 */ /* 0x004fc20000000000 */
[----:B---3--:R-:W-:Y:S02]  /*a2f0*/  FADD R5, R227, R5 ;  /* 0x00000005e3057221 */ /* 0x008fe40000000000 */
[----:B0-----:R-:W2:Y:S04]  /*a300*/  LDL R149, [R1+0x1f4] ;  /* 0x0001f40001957983 */ /* 0x001ea80000100800 */
[----:B------:R0:W-:Y:S01]  /*a310*/  STL [R1+0x474], R150 ;  /* 0x0004749601007387 */ /* 0x0001e20000100800 */
[----:B----4-:R-:W-:-:S01]  /*a320*/  FADD R6, R228, R6 ;  /* 0x00000006e4067221 */ /* 0x010fc20000000000 */
[----:B------:R-:W-:-:S02]  /*a330*/  FADD R7, R229, R7 ;  /* 0x00000007e5077221 */ /* 0x000fc40000000000 */
[----:B0-----:R-:W3:Y:S04]  /*a340*/  LDL R150, [R1+0x1c0] ;  /* 0x0001c00001967983 */ /* 0x001ee80000100800 */
[----:B------:R0:W-:Y:S01]  /*a350*/  STL [R1+0x470], R151 ;  /* 0x0004709701007387 */ /* 0x0001e20000100800 */
[----:B------:R-:W-:-:S01]  /*a360*/  FADD R8, R230, R8 ;  /* 0x00000008e6087221 */ /* 0x000fc20000000000 */
[----:B------:R-:W-:Y:S02]  /*a370*/  FADD R9, R231, R9 ;  /* 0x00000009e7097221 */ /* 0x000fe40000000000 */
[----:B0-----:R-:W4:Y:S04]  /*a380*/  LDL R151, [R1+0x1f0] ;  /* 0x0001f00001977983 */ /* 0x001f280000100800 */
[----:B------:R0:W-:Y:S01]  /*a390*/  STL [R1+0x46c], R0 ;  /* 0x00046c0001007387 */ /* 0x0001e20000100800 */
[----:B------:R-:W-:-:S01]  /*a3a0*/  FADD R10, R232, R10 ;  /* 0x0000000ae80a7221 */ /* 0x000fc20000000000 */
[----:B------:R-:W-:-:S02]  /*a3b0*/  FADD R11, R233, R11 ;  /* 0x0000000be90b7221 */ /* 0x000fc40000000000 */
[----:B0-----:R-:W2:Y:S04]  /*a3c0*/  LDL.LU R0, [R1+0x210] ;  /* 0x0002100001007983 */ /* 0x001ea80000300800 */
[----:B------:R-:W3:Y:S04]  /*a3d0*/  LDL.LU R225, [R1+0x698] ;  /* 0x0006980001e17983 */ /* 0x000ee80000300800 */
[----:B------:R-:W4:Y:S04]  /*a3e0*/  LDL.LU R226, [R1+0x694] ;  /* 0x0006940001e27983 */ /* 0x000f280000300800 */
[----:B------:R-:W2:Y:S04]  /*a3f0*/  LDL.LU R227, [R1+0x690] ;  /* 0x0006900001e37983 */ /* 0x000ea80000300800 */
[----:B------:R-:W2:Y:S04]  /*a400*/  LDL.LU R228, [R1+0x68c] ;  /* 0x00068c0001e47983 */ /* 0x000ea80000300800 */
[----:B------:R-:W2:Y:S01]  /*a410*/  LDL.LU R229, [R1+0x688] ;  /* 0x0006880001e57983 */ /* 0x000ea20000300800 */
[----:B------:R-:W-:-:S03]  /*a420*/  FADD R12, R234, R12 ;  /* 0x0000000cea0c7221 */ /* 0x000fc60000000000 */
[----:B------:R-:W2:Y:S01]  /*a430*/  LDL.LU R230, [R1+0x684] ;  /* 0x0006840001e67983 */ /* 0x000ea20000300800 */
[----:B------:R-:W-:-:S03]  /*a440*/  FADD R13, R235, R13 ;  /* 0x0000000deb0d7221 */ /* 0x000fc60000000000 */
[----:B------:R-:W2:Y:S04]  /*a450*/  LDL.LU R231, [R1+0x680] ;  /* 0x0006800001e77983 */ /* 0x000ea80000300800 */
[----:B------:R-:W2:Y:S04]  /*a460*/  LDL.LU R232, [R1+0x67c] ;  /* 0x00067c0001e87983 */ /* 0x000ea80000300800 */
[----:B------:R-:W2:Y:S04]  /*a470*/  LDL.LU R233, [R1+0x678] ;  /* 0x0006780001e97983 */ /* 0x000ea80000300800 */
[----:B------:R-:W2:Y:S04]  /*a480*/  LDL.LU R234, [R1+0x674] ;  /* 0x0006740001ea7983 */ /* 0x000ea80000300800 */
[----:B------:R-:W2:Y:S01]  /*a490*/  LDL.LU R235, [R1+0x670] ;  /* 0x0006700001eb7983 */ /* 0x000ea20000300800 */
[----:B------:R-:W-:-:S01]  /*a4a0*/  FADD R14, R24, R14 ;  /* 0x0000000e180e7221 */ /* 0x000fc20000000000 */
[----:B------:R-:W-:Y:S01]  /*a4b0*/  FADD R15, R25, R15 ;  /* 0x0000000f190f7221 */ /* 0x000fe20000000000 */
[----:B------:R-:W-:-:S01]  /*a4c0*/  FADD R16, R26, R16 ;  /* 0x000000101a107221 */ /* 0x000fc20000000000 */
[----:B------:R-:W2:Y:S01]  /*a4d0*/  LDL.LU R24, [R1+0x66c] ;  /* 0x00066c0001187983 */ /* 0x000ea20000300800 */
[----:B------:R-:W-:-:S01]  /*a4e0*/  FADD R17, R27, R17 ;  /* 0x000000111b117221 */ /* 0x000fc20000000000 */
[----:B------:R-:W-:-:S02]  /*a4f0*/  FADD R18, R28, R18 ;  /* 0x000000121c127221 */ /* 0x000fc40000000000 */
[----:B------:R-:W2:Y:S01]  /*a500*/  LDL.LU R25, [R1+0x668] ;  /* 0x0006680001197983 */ /* 0x000ea20000300800 */
[----:B------:R-:W-:-:S03]  /*a510*/  FADD R19, R29, R19 ;  /* 0x000000131d137221 */ /* 0x000fc60000000000 */
        /* <DEDUP_REMOVED lines=155> */
[----:B---3--:R-:W-:-:S03]  /*aed0*/  FADD R225, R107, R225 ;  /* 0x000000e16be17221 */ /* 0x008fc60000000000 */
[----:B------:R-:W3:Y:S01]  /*aee0*/  LDL.LU R104, [R1+0x52c] ;  /* 0x00052c0001687983 */ /* 0x000ee20000300800 */
[----:B----4-:R-:W-:-:S03]  /*aef0*/  FADD R226, R108, R226 ;  /* 0x000000e26ce27221 */ /* 0x010fc60000000000 */
[----:B------:R-:W4:Y:S01]  /*af00*/  LDL.LU R105, [R1+0x528] ;  /* 0x0005280001697983 */ /* 0x000f220000300800 */
[----:B--2---:R-:W-:-:S03]  /*af10*/  FADD R227, R109, R227 ;  /* 0x000000e36de37221 */ /* 0x004fc60000000000 */
        /* <DEDUP_REMOVED lines=15> */
[----:B------:R-:W-:-:S01]  /*b010*/  FADD R235, R117, R235 ;  /* 0x000000eb75eb7221 */ /* 0x000fc20000000000 */
[----:B------:R-:W-:Y:S02]  /*b020*/  FADD R121, R120, R121 ;  /* 0x0000007978797221 */ /* 0x000fe40000000000 */
[----:B------:R-:W2:Y:S01]  /*b030*/  LDL.LU R114, [R1+0x504] ;  /* 0x0005040001727983 */ /* 0x000ea20000300800 */
[----:B------:R-:W-:-:S03]  /*b040*/  FADD R236, R118, R236 ;  /* 0x000000ec76ec7221 */ /* 0x000fc60000000000 */
[----:B------:R-:W2:Y:S01]  /*b050*/  LDL.LU R115, [R1+0x500] ;  /* 0x0005000001737983 */ /* 0x000ea20000300800 */
[----:B------:R-:W-:-:S03]  /*b060*/  FADD R237, R119, R237 ;  /* 0x000000ed77ed7221 */ /* 0x000fc60000000000 */
[----:B------:R-:W2:Y:S01]  /*b070*/  LDL.LU R116, [R1+0x4fc] ;  /* 0x0004fc0001747983 */ /* 0x000ea20000300800 */
[----:B------:R-:W-:-:S03]  /*b080*/  FADD R123, R122, R123 ;  /* 0x0000007b7a7b7221 */ /* 0x000fc60000000000 */
[----:B------:R-:W2:Y:S04]  /*b090*/  LDL.LU R117, [R1+0x4f8] ;  /* 0x0004f80001757983 */ /* 0x000ea80000300800 */
[----:B------:R-:W2:Y:S01]  /*b0a0*/  LDL.LU R118, [R1+0x4f4] ;  /* 0x0004f40001767983 */ /* 0x000ea20000300800 */
[----:B------:R-:W-:-:S03]  /*b0b0*/  FADD R125, R124, R125 ;  /* 0x0000007d7c7d7221 */ /* 0x000fc60000000000 */
[----:B------:R-:W2:Y:S04]  /*b0c0*/  LDL.LU R119, [R1+0x4f0] ;  /* 0x0004f00001777983 */ /* 0x000ea80000300800 */
[----:B------:R-:W2:Y:S04]  /*b0d0*/  LDL.LU R120, [R1+0x4ec] ;  /* 0x0004ec0001787983 */ /* 0x000ea80000300800 */
[----:B------:R0:W-:Y:S01]  /*b0e0*/  STL [R1+0x200], R121 ;  /* 0x0002007901007387 */ /* 0x0001e20000100800 */
[----:B------:R-:W-:-:S01]  /*b0f0*/  FADD R127, R126, R127 ;  /* 0x0000007f7e7f7221 */ /* 0x000fc20000000000 */
[----:B------:R-:W-:Y:S01]  /*b100*/  FADD R0, R128, R0 ;  /* 0x0000000080007221 */ /* 0x000fe20000000000 */
[----:B------:R-:W-:-:S01]  /*b110*/  FADD R148, R150, R148 ;  /* 0x0000009496947221 */ /* 0x000fc20000000000 */
[----:B0-----:R-:W2:Y:S04]  /*b120*/  LDL.LU R121, [R1+0x4e8] ;  /* 0x0004e80001797983 */ /* 0x001ea80000300800 */
        /* <DEDUP_REMOVED lines=9> */
[----:B------:R-:W-:-:S02]  /*b1c0*/  FADD R136, R137, R136 ;  /* 0x0000008889887221 */ /* 0x000fc40000000000 */
[----:B0-----:R-:W2:Y:S04]  /*b1d0*/  LDL.LU R125, [R1+0x4d8] ;  /* 0x0004d800017d7983 */ /* 0x001ea80000300800 */
[----:B------:R-:W2:Y:S04]  /*b1e0*/  LDL.LU R126, [R1+0x4d4] ;  /* 0x0004d400017e7983 */ /* 0x000ea80000300800 */
[----:B------:R0:W-:Y:S01]  /*b1f0*/  STL [R1+0x20c], R127 ;  /* 0x00020c7f01007387 */ /* 0x0001e20000100800 */
[----:B------:R-:W-:-:S01]  /*b200*/  FADD R132, R134, R132 ;  /* 0x0000008486847221 */ /* 0x000fc20000000000 */
[----:B------:R-:W-:-:S02]  /*b210*/  FADD R2, R130, R2 ;  /* 0x0000000282027221 */ /* 0x000fc40000000000 */
[----:B0-----:R-:W2:Y:S04]  /*b220*/  LDL.LU R127, [R1+0x4d0] ;  /* 0x0004d000017f7983 */ /* 0x001ea80000300800 */
[----:B------:R-:W2:Y:S04]  /*b230*/  LDL.LU R128, [R1+0x4cc] ;  /* 0x0004cc0001807983 */ /* 0x000ea80000300800 */
[----:B------:R-:W-:Y:S04]  /*b240*/  STL [R1+0x210], R0 ;  /* 0x0002100001007387 */ /* 0x000fe80000100800 */
[----:B------:R-:W-:Y:S04]  /*b250*/  STL [R1+0x214], R148 ;  /* 0x0002149401007387 */ /* 0x000fe80000100800 */
[----:B------:R-:W-:Y:S04]  /*b260*/  STL [R1+0x218], R144 ;  /* 0x0002189001007387 */ /* 0x000fe80000100800 */
[----:B------:R-:W-:Y:S04]  /*b270*/  STL [R1+0x21c], R142 ;  /* 0x00021c8e01007387 */ /* 0x000fe80000100800 */
[----:B------:R-:W-:Y:S04]  /*b280*/  STL [R1+0x220], R140 ;  /* 0x0002208c01007387 */ /* 0x000fe80000100800 */
[----:B------:R-:W-:Y:S04]  /*b290*/  STL [R1+0x224], R138 ;  /* 0x0002248a01007387 */ /* 0x000fe80000100800 */
[----:B------:R-:W3:Y:S04]  /*b2a0*/  LDL.LU R130, [R1+0x234] ;  /* 0x0002340001827983 */ /* 0x000ee80000300800 */
[----:B------:R-:W-:Y:S04]  /*b2b0*/  STL [R1+0x228], R136 ;  /* 0x0002288801007387 */ /* 0x000fe80000100800 */
[----:B------:R0:W-:Y:S04]  /*b2c0*/  STL [R1+0x22c], R132 ;  /* 0x00022c8401007387 */ /* 0x0001e80000100800 */
[----:B0-----:R-:W4:Y:S04]  /*b2d0*/  LDL.LU R132, [R1+0x238] ;  /* 0x0002380001847983 */ /* 0x001f280000300800 */
[----:B------:R-:W2:Y:S04]  /*b2e0*/  LDL.LU R134, [R1+0x23c] ;  /* 0x00023c0001867983 */ /* 0x000ea80000300800 */
[----:B------:R0:W-:Y:S04]  /*b2f0*/  STL [R1+0x230], R2 ;  /* 0x0002300201007387 */ /* 0x0001e80000100800 */
[----:B------:R-:W2:Y:S04]  /*b300*/  LDL.LU R136, [R1+0x240] ;  /* 0x0002400001887983 */ /* 0x000ea80000300800 */
        /* <DEDUP_REMOVED lines=11> */
[----:B0-----:R-:W2:Y:S04]  /*b3c0*/  LDL.LU R2, [R1+0x270] ;  /* 0x0002700001027983 */ /* 0x001ea80000300800 */
[----:B------:R-:W2:Y:S01]  /*b3d0*/  LDL.LU R0, [R1+0x274] ;  /* 0x0002740001007983 */ /* 0x000ea20000300800 */
[----:B---3--:R-:W-:-:S03]  /*b3e0*/  FADD R130, R129, R130 ;  /* 0x0000008281827221 */ /* 0x008fc60000000000 */
[----:B------:R-:W3:Y:S04]  /*b3f0*/  LDL.LU R129, [R1+0x4c8] ;  /* 0x0004c80001817983 */ /* 0x000ee80000300800 */
[----:B------:R0:W-:Y:S04]  /*b400*/  STL [R1+0x234], R130 ;  /* 0x0002348201007387 */ /* 0x0001e80000100800 */
[----:B0-----:R-:W3:Y:S01]  /*b410*/  LDL.LU R130, [R1+0x4c4] ;  /* 0x0004c40001827983 */ /* 0x001ee20000300800 */
[----:B----4-:R-:W-:-:S03]  /*b420*/  FADD R132, R131, R132 ;  /* 0x0000008483847221 */ /* 0x010fc60000000000 */
[----:B------:R-:W4:Y:S01]  /*b430*/  LDL.LU R131, [R1+0x4c0] ;  /* 0x0004c00001837983 */ /* 0x000f220000300800 */
[----:B--2---:R-:W-:-:S03]  /*b440*/  FADD R134, R133, R134 ;  /* 0x0000008685867221 */ /* 0x004fc60000000000 */
[----:B------:R0:W-:Y:S01]  /*b450*/  STL [R1+0x238], R132 ;  /* 0x0002388401007387 */ /* 0x0001e20000100800 */
[----:B------:R-:W-:-:S03]  /*b460*/  FADD R136, R135, R136 ;  /* 0x0000008887887221 */ /* 0x000fc60000000000 */
[----:B0-----:R-:W2:Y:S01]  /*b470*/  LDL.LU R132, [R1+0x4bc] ;  /* 0x0004bc0001847983 */ /* 0x001ea20000300800 */
[----:B------:R-:W-:-:S03]  /*b480*/  FADD R150, R151, R150 ;  /* 0x0000009697967221 */ /* 0x000fc60000000000 */
[----:B------:R-:W2:Y:S01]  /*b490*/  LDL.LU R133, [R1+0x4b8] ;  /* 0x0004b80001857983 */ /* 0x000ea20000300800 */
[----:B------:R-:W-:-:S03]  /*b4a0*/  FADD R148, R149, R148 ;  /* 0x0000009495947221 */ /* 0x000fc60000000000 */
[----:B------:R0:W-:Y:S01]  /*b4b0*/  STL [R1+0x23c], R134 ;  /* 0x00023c8601007387 */ /* 0x0001e20000100800 */
[----:B------:R-:W-:-:S01]  /*b4c0*/  FADD R146, R147, R146 ;  /* 0x0000009293927221 */ /* 0x000fc20000000000 */
[----:B------:R-:W-:Y:S02]  /*b4d0*/  FADD R144, R145, R144 ;  /* 0x0000009091907221 */ /* 0x000fe40000000000 */
[----:B0-----:R-:W2:Y:S01]  /*b4e0*/  LDL.LU R134, [R1+0x4b4] ;  /* 0x0004b40001867983 */ /* 0x001ea20000300800 */
[----:B------:R-:W-:-:S03]  /*b4f0*/  FADD R143, R24, R143 ;  /* 0x0000008f188f7221 */ /* 0x000fc60000000000 */
[----:B------:R-:W2:Y:S01]  /*b500*/  LDL.LU R135, [R1+0x4b0] ;  /* 0x0004b00001877983 */ /* 0x000ea20000300800 */
[----:B------:R-:W-:-:S03]  /*b510*/  FADD R142, R25, R142 ;  /* 0x0000008e198e7221 */ /* 0x000fc60000000000 */
[----:B------:R0:W-:Y:S01]  /*b520*/  STL [R1+0x240], R136 ;  /* 0x0002408801007387 */ /* 0x0001e20000100800 */
[----:B------:R-:W-:-:S01]  /*b530*/  FADD R141, R26, R141 ;  /* 0x0000008d1a8d7221 */ /* 0x000fc20000000000 */
[----:B------:R-:W-:Y:S01]  /*b540*/  FADD R140, R27, R140 ;  /* 0x0000008c1b8c7221 */ /* 0x000fe20000000000 */
[----:B------:R-:W-:-:S01]  /*b550*/  FADD R139, R28, R139 ;  /* 0x0000008b1c8b7221 */ /* 0x000fc20000000000 */
[----:B0-----:R-:W2:Y:S01]  /*b560*/  LDL.LU R136, [R1+0x4ac] ;  /* 0x0004ac0001887983 */ /* 0x001ea20000300800 */
[----:B------:R-:W-:-:S03]  /*b570*/  FADD R138, R29, R138 ;  /* 0x0000008a1d8a7221 */ /* 0x000fc60000000000 */
[----:B------:R0:W-:Y:S01]  /*b580*/  STL [R1+0x244], R150 ;  /* 0x0002449601007387 */ /* 0x0001e20000100800 */
[----:B------:R-:W-:-:S03]  /*b590*/  FADD R137, R30, R137 ;  /* 0x000000891e897221 */ /* 0x000fc60000000000 */
[----:B------:R1:W-:Y:S01]  /*b5a0*/  STL [R1+0x248], R148 ;  /* 0x0002489401007387 */ /* 0x0003e20000100800 */
[----:B------:R-:W-:-:S03]  /*b5b0*/  FADD R2, R31, R2 ;  /* 0x000000021f027221 */ /* 0x000fc60000000000 */
[----:B------:R1:W-:Y:S01]  /*b5c0*/  STL [R1+0x24c], R146 ;  /* 0x00024c9201007387 */ /* 0x0003e20000100800 */
[----:B------:R-:W-:-:S03]  /*b5d0*/  FADD R0, R32, R0 ;  /* 0x0000000020007221 */ /* 0x000fc60000000000 */
[----:B------:R1:W-:Y:S04]  /*b5e0*/  STL [R1+0x250], R144 ;  /* 0x0002509001007387 */ /* 0x0003e80000100800 */
[----:B------:R1:W-:Y:S04]  /*b5f0*/  STL [R1+0x254], R143 ;  /* 0x0002548f01007387 */ /* 0x0003e80000100800 */
[----:B------:R1:W-:Y:S04]  /*b600*/  STL [R1+0x258], R142 ;  /* 0x0002588e01007387 */ /* 0x0003e80000100800 */
[----:B------:R1:W-:Y:S04]  /*b610*/  STL [R1+0x25c], R141 ;  /* 0x00025c8d01007387 */ /* 0x0003e80000100800 */
[----:B------:R1:W-:Y:S04]  /*b620*/  STL [R1+0x260], R140 ;  /* 0x0002608c01007387 */ /* 0x0003e80000100800 */
[----:B------:R1:W-:Y:S04]  /*b630*/  STL [R1+0x264], R139 ;  /* 0x0002648b01007387 */ /* 0x0003e80000100800 */
[----:B------:R1:W-:Y:S04]  /*b640*/  STL [R1+0x268], R138 ;  /* 0x0002688a01007387 */ /* 0x0003e80000100800 */
[----:B------:R-:W3:Y:S04]  /*b650*/  LDL.LU R151, [R1+0x278] ;  /* 0x0002780001977983 */ /* 0x000ee80000300800 */
[----:B------:R1:W-:Y:S04]  /*b660*/  STL [R1+0x26c], R137 ;  /* 0x00026c8901007387 */ /* 0x0003e80000100800 */
[----:B0-----:R-:W4:Y:S04]  /*b670*/  LDL.LU R150, [R1+0x27c] ;  /* 0x00027c0001967983 */ /* 0x001f280000300800 */
[----:B------:R0:W-:Y:S04]  /*b680*/  STL [R1+0x270], R2 ;  /* 0x0002700201007387 */ /* 0x0001e80000100800 */
[----:B------:R-:W2:Y:S04]  /*b690*/  LDL.LU R149, [R1+0x280] ;  /* 0x0002800001957983 */ /* 0x000ea80000300800 */
[----:B------:R0:W-:Y:S04]  /*b6a0*/  STL [R1+0x274], R0 ;  /* 0x0002740001007387 */ /* 0x0001e80000100800 */
[----:B-1----:R-:W2:Y:S04]  /*b6b0*/  LDL.LU R148, [R1+0x284] ;  /* 0x0002840001947983 */ /* 0x002ea80000300800 */
        /* <DEDUP_REMOVED lines=13> */
[----:B---3--:R-:W-:-:S05]  /*b790*/  FADD R151, R33, R151 ;  /* 0x0000009721977221 */ /* 0x008fca0000000000 */
[----:B------:R0:W-:Y:S01]  /*b7a0*/  STL [R1+0x278], R151 ;  /* 0x0002789701007387 */ /* 0x0001e20000100800 */
[----:B----4-:R-:W-:-:S05]  /*b7b0*/  FADD R150, R34, R150 ;  /* 0x0000009622967221 */ /* 0x010fca0000000000 */
[----:B------:R1:W-:Y:S01]  /*b7c0*/  STL [R1+0x27c], R150 ;  /* 0x00027c9601007387 */ /* 0x0003e20000100800 */
[----:B--2---:R-:W-:-:S05]  /*b7d0*/  FADD R149, R35, R149 ;  /* 0x0000009523957221 */ /* 0x004fca0000000000 */
[----:B------:R2:W-:Y:S01]  /*b7e0*/  STL [R1+0x280], R149 ;  /* 0x0002809501007387 */ /* 0x0005e20000100800 */
[----:B------:R-:W-:-:S01]  /*b7f0*/  FADD R148, R36, R148 ;  /* 0x0000009424947221 */ /* 0x000fc20000000000 */
[----:B------:R-:W-:-:S04]  /*b800*/  FADD R147, R37, R147 ;  /* 0x0000009325937221 */ /* 0x000fc80000000000 */
[----:B------:R3:W-:Y:S01]  /*b810*/  STL [R1+0x284], R148 ;  /* 0x0002849401007387 */ /* 0x0007e20000100800 */
[----:B------:R-:W-:-:S03]  /*b820*/  FADD R146, R38, R146 ;  /* 0x0000009226927221 */ /* 0x000fc60000000000 */
        /* <DEDUP_REMOVED lines=20> */
[----:B0-----:R-:W4:Y:S01]  /*b970*/  LDL.LU R151, [R1+0x2bc] ;  /* 0x0002bc0001977983 */ /* 0x001f220000300800 */
[----:B------:R-:W-:-:S03]  /*b980*/  FADD R0, R49, R0 ;  /* 0x0000000031007221 */ /* 0x000fc60000000000 */
[----:B------:R0:W-:Y:S04]  /*b990*/  STL [R1+0x2b0], R137 ;  /* 0x0002b08901007387 */ /* 0x0001e80000100800 */
[----:B-1----:R-:W4:Y:S04]  /*b9a0*/  LDL.LU R150, [R1+0x2c0] ;  /* 0x0002c00001967983 */ /* 0x002f280000300800 */
[----:B------:R1:W-:Y:S04]  /*b9b0*/  STL [R1+0x2b4], R2 ;  /* 0x0002b40201007387 */ /* 0x0003e80000100800 */
[----:B--2---:R-:W2:Y:S04]  /*b9c0*/  LDL.LU R149, [R1+0x2c4] ;  /* 0x0002c40001957983 */ /* 0x004ea80000300800 */
[----:B------:R1:W-:Y:S04]  /*b9d0*/  STL [R1+0x2b8], R0 ;  /* 0x0002b80001007387 */ /* 0x0003e80000100800 */
[----:B---3--:R-:W3:Y:S04]  /*b9e0*/  LDL.LU R148, [R1+0x2c8] ;  /* 0x0002c80001947983 */ /* 0x008ee80000300800 */
[----:B----4-:R-:W4:Y:S04]  /*b9f0*/  LDL.LU R147, [R1+0x2cc] ;  /* 0x0002cc0001937983 */ /* 0x010f280000300800 */
[----:B------:R-:W4:Y:S04]  /*ba00*/  LDL.LU R146, [R1+0x2d0] ;  /* 0x0002d00001927983 */ /* 0x000f280000300800 */
        /* <DEDUP_REMOVED lines=8> */
[----:B0-----:R-:W4:Y:S04]  /*ba90*/  LDL.LU R137, [R1+0x2f4] ;  /* 0x0002f40001897983 */ /* 0x001f280000300800 */
[----:B-1----:R-:W4:Y:S04]  /*baa0*/  LDL.LU R2, [R1+0x2f8] ;  /* 0x0002f80001027983 */ /* 0x002f280000300800 */
[----:B------:R-:W4:Y:S01]  /*bab0*/  LDL.LU R0, [R1+0x2fc] ;  /* 0x0002fc0001007983 */ /* 0x000f220000300800 */
[----:B------:R-:W-:-:S01]  /*bac0*/  FADD R151, R50, R151 ;  /* 0x0000009732977221 */ /* 0x000fc20000000000 */
[----:B------:R-:W-:-:S04]  /*bad0*/  FADD R150, R51, R150 ;  /* 0x0000009633967221 */ /* 0x000fc80000000000 */
[----:B------:R0:W-:Y:S01]  /*bae0*/  STL [R1+0x2bc], R151 ;  /* 0x0002bc9701007387 */ /* 0x0001e20000100800 */
[----:B--2---:R-:W-:-:S03]  /*baf0*/  FADD R149, R52, R149 ;  /* 0x0000009534957221 */ /* 0x004fc60000000000 */
[----:B------:R1:W-:Y:S01]  /*bb00*/  STL [R1+0x2c0], R150 ;  /* 0x0002c09601007387 */ /* 0x0003e20000100800 */
[----:B---3--:R-:W-:-:S03]  /*bb10*/  FADD R148, R53, R148 ;  /* 0x0000009435947221 */ /* 0x008fc60000000000 */
[----:B------:R2:W-:Y:S01]  /*bb20*/  STL [R1+0x2c4], R149 ;  /* 0x0002c49501007387 */ /* 0x0005e20000100800 */
[----:B----4-:R-:W-:-:S03]  /*bb30*/  FADD R147, R54, R147 ;  /* 0x0000009336937221 */ /* 0x010fc60000000000 */
        /* <DEDUP_REMOVED lines=198> */
[----:B------:R-:W-:Y:S01]  /*c7a0*/  STL [R1+0x3cc], R151 ;  /* 0x0003cc9701007387 */ /* 0x000fe20000100800 */
[----:B--2---:R-:W-:-:S03]  /*c7b0*/  FADD R149, R120, R149 ;  /* 0x0000009578957221 */ /* 0x004fc60000000000 */
[----:B------:R-:W-:Y:S01]  /*c7c0*/  STL [R1+0x3d0], R150 ;  /* 0x0003d09601007387 */ /* 0x000fe20000100800 */
[----:B---3--:R-:W-:-:S03]  /*c7d0*/  FADD R148, R121, R148 ;  /* 0x0000009479947221 */ /* 0x008fc60000000000 */
[----:B------:R-:W-:Y:S01]  /*c7e0*/  STL [R1+0x3d4], R149 ;  /* 0x0003d49501007387 */ /* 0x000fe20000100800 */
[----:B----4-:R-:W-:-:S03]  /*c7f0*/  FADD R147, R122, R147 ;  /* 0x000000937a937221 */ /* 0x010fc60000000000 */
[----:B------:R-:W-:Y:S01]  /*c800*/  STL [R1+0x3d8], R148 ;  /* 0x0003d89401007387 */ /* 0x000fe20000100800 */
[----:B------:R-:W-:-:S03]  /*c810*/  FADD R146, R123, R146 ;  /* 0x000000927b927221 */ /* 0x000fc60000000000 */
        /* <DEDUP_REMOVED lines=18> */
[----:B------:R-:W-:Y:S04]  /*c940*/  STL [R1+0x400], R138 ;  /* 0x0004008a01007387 */ /* 0x000fe80000100800 */
[----:B------:R0:W-:Y:S04]  /*c950*/  STL [R1+0x404], R137 ;  /* 0x0004048901007387 */ /* 0x0001e80000100800 */
[----:B0-----:R-:W2:Y:S01]  /*c960*/  LDL.LU R137, [R1+0x410] ;  /* 0x0004100001897983 */ /* 0x001ea20000300800 */
[----:B------:R-:W-:-:S01]  /*c970*/  FADD R2, R133, R2 ;  /* 0x0000000285027221 */ /* 0x000fc20000000000 */
[----:B------:R-:W-:-:S02]  /*c980*/  FADD R0, R134, R0 ;  /* 0x0000000086007221 */ /* 0x000fc40000000000 */
[----:B------:R-:W3:Y:S04]  /*c990*/  LDL.LU R138, [R1+0x414] ;  /* 0x00041400018a7983 */ /* 0x000ee80000300800 */
[----:B------:R-:W-:Y:S04]  /*c9a0*/  STL [R1+0x408], R2 ;  /* 0x0004080201007387 */ /* 0x000fe80000100800 */
[----:B------:R-:W4:Y:S04]  /*c9b0*/  LDL.LU R139, [R1+0x418] ;  /* 0x00041800018b7983 */ /* 0x000f280000300800 */
[----:B------:R0:W-:Y:S04]  /*c9c0*/  STL [R1+0x40c], R0 ;  /* 0x00040c0001007387 */ /* 0x0001e80000100800 */
        /* <DEDUP_REMOVED lines=13> */
[----:B------:R-:W4:Y:S01]  /*caa0*/  LDL.LU R2, [R1+0x450] ;  /* 0x0004500001027983 */ /* 0x000f220000300800 */
[----:B--2---:R-:W-:-:S05]  /*cab0*/  FADD R137, R135, R137 ;  /* 0x0000008987897221 */ /* 0x004fca0000000000 */
[----:B------:R0:W-:Y:S04]  /*cac0*/  STL [R1+0x410], R137 ;  /* 0x0004108901007387 */ /* 0x0001e80000100800 */
[----:B0-----:R-:W4:Y:S01]  /*cad0*/  LDL.LU R137, [R1+0x4a8] ;  /* 0x0004a80001897983 */ /* 0x001f220000300800 */
[----:B---3--:R-:W-:-:S05]  /*cae0*/  FADD R138, R136, R138 ;  /* 0x0000008a888a7221 */ /* 0x008fca0000000000 */
[----:B------:R0:W-:Y:S04]  /*caf0*/  STL [R1+0x414], R138 ;  /* 0x0004148a01007387 */ /* 0x0001e80000100800 */
[----:B0-----:R-:W2:Y:S01]  /*cb00*/  LDL.LU R138, [R1+0x4a4] ;  /* 0x0004a400018a7983 */ /* 0x001ea20000300800 */
[----:B----4-:R-:W-:-:S05]  /*cb10*/  FADD R139, R137, R139 ;  /* 0x0000008b898b7221 */ /* 0x010fca0000000000 */
[----:B------:R0:W-:Y:S04]  /*cb20*/  STL [R1+0x418], R139 ;  /* 0x0004188b01007387 */ /* 0x0001e80000100800 */
[----:B0-----:R-:W3:Y:S01]  /*cb30*/  LDL.LU R139, [R1+0x4a0] ;  /* 0x0004a000018b7983 */ /* 0x001ee20000300800 */
[----:B--2---:R-:W-:-:S05]  /*cb40*/  FADD R140, R138, R140 ;  /* 0x0000008c8a8c7221 */ /* 0x004fca0000000000 */
[----:B------:R0:W-:Y:S04]  /*cb50*/  STL [R1+0x41c], R140 ;  /* 0x00041c8c01007387 */ /* 0x0001e80000100800 */
[----:B0-----:R-:W2:Y:S01]  /*cb60*/  LDL.LU R140, [R1+0x49c] ;  /* 0x00049c00018c7983 */ /* 0x001ea20000300800 */
[----:B---3--:R-:W-:-:S05]  /*cb70*/  FADD R141, R139, R141 ;  /* 0x0000008d8b8d7221 */ /* 0x008fca0000000000 */
        /* <DEDUP_REMOVED lines=34> */
[----:B0-----:R0:W5:Y:S01]  /*cda0*/  LDL.LU R0, [R1+0x46c] ;  /* 0x00046c0001007983 */ /* 0x0011620000300800 */
[----:B------:R-:W-:Y:S01]  /*cdb0*/  UMOV UR6, URZ ;  /* 0x0000003f00067c82 */ /* 0x000fe20008000000 */
[----:B---3--:R-:W-:-:S05]  /*cdc0*/  FADD R2, R2, R151 ;  /* 0x0000009702027221 */ /* 0x008fca0000000000 */
[----:B------:R0:W-:Y:S02]  /*cdd0*/  STL [R1+0x450], R2 ;  /* 0x0004500201007387 */ /* 0x0001e40000100800 */
.L_x_24:
[----:B------:R-:W-:Y:S05]  /*cde0*/  @!P1 BRA `(.L_x_25) ;  /* 0x0000000000049947 */ /* 0x000fea0003800000 */
[----:B------:R-:W-:Y:S01]  /*cdf0*/  BPT.TRAP 0x1 ;  /* 0x000000040000795c */ /* 0x000fe20000300000 */
.L_x_25:
[----:B------:R-:W-:Y:S02]  /*ce00*/  UISETP.GT.U32.AND UP0, UPT, UR13, 0x1, UPT ;  /* 0x000000010d00788c */ /* 0x000fe4000bf04070 */
[----:B------:R-:W-:-:S04]  /*ce10*/  ULEA UR8, UR25, UR11, 0x3 ;  /* 0x0000000b19087291 */ /* 0x000fc8000f8e183f */
[----:B------:R-:W-:Y:S01]  /*ce20*/  UIADD3 UR8, UR8, 0x38, URZ ;  /* 0x0000003808087890 */ /* 0x000fe2000fffe03f */
[----:B------:R-:W-:-:S03]  /*ce30*/  PLOP3.LUT P0, PT, PT, PT, UP0, 0x80, 0x0 ;  /* 0x000000000000781c */ /* 0x000fc60003f0f008 */
[----:B------:R-:W-:-:S09]  /*ce40*/  UPRMT UR8, URZ, 0x654, UR8 ;  /* 0x000006543f087896 */ /* 0x000fd20008000008 */
[----:B------:R-:W-:Y:S01]  /*ce50*/  SYNCS.ARRIVE.TRANS64.RED.A1T0 RZ, [UR8], RZ ;  /* 0x000000ffffff79a7 */ /* 0x000fe20008100408 */
[----:B------:R-:W-:Y:S05]  /*ce60*/  @P0 BRA `(.L_x_26) ;  /* 0x0000000000040947 */ /* 0x000fea0003800000 */
[----:B------:R-:W-:Y:S01]  /*ce70*/  BPT.TRAP 0x1 ;  /* 0x000000040000795c */ /* 0x000fe20000300000 */
.L_x_26:
[----:B------:R-:W-:Y:S02]  /*ce80*/  UISETP.GT.AND UP2, UPT, UR24, 0x1, UPT ;  /* 0x000000011800788c */ /* 0x000fe4000bf44270 */
[----:B------:R-:W-:Y:S02]  /*ce90*/  UIADD3 UR14, UR14, 0x1, URZ ;  /* 0x000000010e0e7890 */ /* 0x000fe4000fffe03f */
[----:B------:R-:W-:Y:S02]  /*cea0*/  UIADD3 UR25, UR25, 0x1, URZ ;  /* 0x0000000119197890 */ /* 0x000fe4000fffe03f */
[----:B------:R-:W-:Y:S01]  /*ceb0*/  PLOP3.LUT P0, PT, PT, PT, UP2, 0x80, 0x0 ;  /* 0x000000000000781c */ /* 0x000fe20003f0f028 */
[----:B------:R-:W-:Y:S02]  /*cec0*/  UISETP.NE.AND UP0, UPT, UR14, 0x7, UPT ;  /* 0x000000070e00788c */ /* 0x000fe4000bf05270 */
[----:B------:R-:W-:Y:S02]  /*ced0*/  UISETP.NE.AND UP1, UPT, UR25, 0x7, UPT ;  /* 0x000000071900788c */ /* 0x000fe4000bf25270 */
[----:B------:R-:W-:-:S02]  /*cee0*/  USEL UR8, URZ, 0x1, UP0 ;  /* 0x000000013f087887 */ /* 0x000fc40008000000 */
[----:B------:R-:W-:Y:S02]  /*cef0*/  UIADD3 UR24, UR24, -0x1, URZ ;  /* 0xffffffff18187890 */ /* 0x000fe4000fffe03f */
[----:B------:R-:W-:Y:S02]  /*cf00*/  USEL UR14, UR14, URZ, UP0 ;  /* 0x0000003f0e0e7287 */ /* 0x000fe40008000000 */
[----:B-----5:R-:W-:Y:S01]  /*cf10*/  LOP3.LUT R0, R0, UR8, RZ, 0x3c, !PT ;  /* 0x0000000800007c12 */ /* 0x020fe2000f8e3cff */
[----:B------:R-:W-:Y:S01]  /*cf20*/  USEL UR25, UR25, URZ, UP1 ;  /* 0x0000003f19197287 */ /* 0x000fe20008800000 */
[----:B------:R-:W-:Y:S01]  /*cf30*/  UMOV UR8, 0x1 ;  /* 0x0000000100087882 */ /* 0x000fe20000000000 */
[----:B------:R-:W-:Y:S10]  /*cf40*/  @P0 BRA `(.L_x_27) ;  /* 0xffffff9c00bc0947 */ /* 0x000ff4000383ffff */
.L_x_19:
[----:B------:R-:W-:-:S04]  /*cf50*/  UISETP.NE.AND UP0, UPT, UR6, URZ, UPT ;  /* 0x0000003f0600728c */ /* 0x000fc8000bf05270 */
[----:B------:R-:W-:-:S06]  /*cf60*/  USEL UR6, URZ, 0x1, !UP0 ;  /* 0x000000013f067887 */ /* 0x000fcc000c000000 */
[----:B------:R-:W-:-:S13]  /*cf70*/  ISETP.NE.AND P0, PT, RZ, UR6, PT ;  /* 0x00000006ff007c0c */ /* 0x000fda000bf05270 */
[----:B------:R-:W-:Y:S05]  /*cf80*/  @!P0 BRA `(.L_x_28) ;  /* 0x0000003800108947 */ /* 0x000fea0003800000 */
[----:B------:R1:W-:Y:S04]  /*cf90*/  STL [R1+0x61c], R43 ;  /* 0x00061c2b01007387 */ /* 0x0003e80000100800 */
[----:B-1----:R-:W3:Y:S04]  /*cfa0*/  LDL.LU R43, [R1] ;  /* 0x00000000012b7983 */ /* 0x002ee80000300800 */
[----:B------:R1:W-:Y:S04]  /*cfb0*/  STL [R1+0x618], R44 ;  /* 0x0006182c01007387 */ /* 0x0003e80000100800 */
[----:B-1----:R-:W4:Y:S04]  /*cfc0*/  LDL.LU R44, [R1+0x4] ;  /* 0x00000400012c7983 */ /* 0x002f280000300800 */
[----:B------:R1:W-:Y:S04]  /*cfd0*/  STL [R1+0x614], R45 ;  /* 0x0006142d01007387 */ /* 0x0003e80000100800 */
[----:B-1----:R-:W5:Y:S04]  /*cfe0*/  LDL.LU R45, [R1+0x8] ;  /* 0x00000800012d7983 */ /* 0x002f680000300800 */
[----:B------:R1:W-:Y:S04]  /*cff0*/  STL [R1+0x610], R46 ;  /* 0x0006102e01007387 */ /* 0x0003e80000100800 */
[----:B-1----:R-:W2:Y:S04]  /*d000*/  LDL.LU R46, [R1+0xc] ;  /* 0x00000c00012e7983 */ /* 0x002ea80000300800 */
        /* <DEDUP_REMOVED lines=138> */
[----:B------:R-:W2:Y:S04]  /*d8b0*/  LDL.LU R0, [R1+0x1b0] ;  /* 0x0001b00001007983 */ /* 0x000ea80000300800 */
[----:B0-----:R-:W2:Y:S04]  /*d8c0*/  LDL.LU R2, [R1+0x204] ;  /* 0x0002040001027983 */ /* 0x001ea80000300800 */
[----:B------:R0:W-:Y:S04]  /*d8d0*/  STL [R1+0x4f8], R116 ;  /* 0x0004f87401007387 */ /* 0x0001e80000100800 */
        /* <DEDUP_REMOVED lines=66> */
[----:B0-----:R-:W2:Y:S01]  /*dd00*/  LDL.LU R149, [R1+0x12c] ;  /* 0x00012c0001957983 */ /* 0x001ea20000300800 */
[----:B---3--:R-:W-:-:S03]  /*dd10*/  FADD R3, R43, R3 ;  /* 0x000000032b037221 */ /* 0x008fc60000000000 */
[----:B------:R0:W-:Y:S01]  /*dd20*/  STL [R1+0x470], R150 ;  /* 0x0004709601007387 */ /* 0x0001e20000100800 */
[----:B----4-:R-:W-:Y:S01]  /*dd30*/  FADD R4, R44, R4 ;  /* 0x000000042c047221 */ /* 0x010fe20000000000 */
[----:B-----5:R-:W-:Y:S01]  /*dd40*/  FADD R5, R45, R5 ;  /* 0x000000052d057221 */ /* 0x020fe20000000000 */
[----:B--2---:R-:W-:Y:S01]  /*dd50*/  FADD R6, R46, R6 ;  /* 0x000000062e067221 */ /* 0x004fe20000000000 */
[----:B------:R-:W-:Y:S01]  /*dd60*/  FADD R7, R47, R7 ;  /* 0x000000072f077221 */ /* 0x000fe20000000000 */
[----:B0-----:R-:W2:Y:S04]  /*dd70*/  LDL.LU R150, [R1+0x128] ;  /* 0x0001280001967983 */ /* 0x001ea80000300800 */
[----:B------:R0:W-:Y:S01]  /*dd80*/  STL [R1+0x46c], R151 ;  /* 0x00046c9701007387 */ /* 0x0001e20000100800 */
[----:B------:R-:W-:Y:S01]  /*dd90*/  FADD R8, R48, R8 ;  /* 0x0000000830087221 */ /* 0x000fe20000000000 */
[----:B------:R-:W-:Y:S01]  /*dda0*/  FADD R9, R49, R9 ;  /* 0x0000000931097221 */ /* 0x000fe20000000000 */
[----:B------:R-:W-:Y:S01]  /*ddb0*/  FADD R10, R50, R10 ;  /* 0x0000000a320a7221 */ /* 0x000fe20000000000 */
[----:B0-----:R-:W3:Y:S04]  /*ddc0*/  LDL.LU R151, [R1+0x124] ;  /* 0x0001240001977983 */ /* 0x001ee80000300800 */
[----:B------:R-:W4:Y:S04]  /*ddd0*/  LDL.LU R43, [R1+0x61c] ;  /* 0x00061c00012b7983 */ /* 0x000f280000300800 */
[----:B------:R-:W5:Y:S04]  /*dde0*/  LDL.LU R44, [R1+0x618] ;  /* 0x00061800012c7983 */ /* 0x000f680000300800 */
[----:B------:R-:W4:Y:S04]  /*ddf0*/  LDL.LU R45, [R1+0x614] ;  /* 0x00061400012d7983 */ /* 0x000f280000300800 */
[----:B------:R-:W5:Y:S01]  /*de00*/  LDL.LU R46, [R1+0x610] ;  /* 0x00061000012e7983 */ /* 0x000f620000300800 */
[----:B------:R-:W-:-:S03]  /*de10*/  FADD R11, R51, R11 ;  /* 0x0000000b330b7221 */ /* 0x000fc60000000000 */
[----:B------:R-:W4:Y:S01]  /*de20*/  LDL.LU R47, [R1+0x60c] ;  /* 0x00060c00012f7983 */ /* 0x000f220000300800 */
[----:B------:R-:W-:-:S03]  /*de30*/  FADD R12, R52, R12 ;  /* 0x0000000c340c7221 */ /* 0x000fc60000000000 */
        /* <DEDUP_REMOVED lines=132> */
[----:B------:R-:W5:Y:S04]  /*e680*/  LDL.LU R114, [R1+0x500] ;  /* 0x0005000001727983 */ /* 0x000f680000300800 */
[----:B------:R-:W5:Y:S01]  /*e690*/  LDL.LU R115, [R1+0x4fc] ;  /* 0x0004fc0001737983 */ /* 0x000f620000300800 */
[----:B------:R-:W-:Y:S01]  /*e6a0*/  FADD R206, R149, R206 ;  /* 0x000000ce95ce7221 */ /* 0x000fe20000000000 */
[----:B------:R-:W-:Y:S01]  /*e6b0*/  FADD R237, R118, R237 ;  /* 0x000000ed76ed7221 */ /* 0x000fe20000000000 */
[----:B------:R-:W-:Y:S01]  /*e6c0*/  FADD R236, R119, R236 ;  /* 0x000000ec77ec7221 */ /* 0x000fe20000000000 */
[----:B------:R0:W-:Y:S01]  /*e6d0*/  STL [R1+0x200], R116 ;  /* 0x0002007401007387 */ /* 0x0001e20000100800 */
[----:B------:R-:W-:Y:S01]  /*e6e0*/  FADD R235, R120, R235 ;  /* 0x000000eb78eb7221 */ /* 0x000fe20000000000 */
        /* <DEDUP_REMOVED lines=8> */
[----:B0-----:R-:W4:Y:S01]  /*e770*/  LDL.LU R116, [R1+0x1b4] ;  /* 0x0001b40001747983 */ /* 0x001f220000300800 */
[----:B------:R-:W-:Y:S01]  /*e780*/  FADD R226, R129, R226 ;  /* 0x000000e281e27221 */ /* 0x000fe20000000000 */
[----:B------:R-:W-:Y:S01]  /*e790*/  FADD R225, R130, R225 ;  /* 0x000000e182e17221 */ /* 0x000fe20000000000 */
[----:B------:R-:W-:Y:S01]  /*e7a0*/  FADD R224, R131, R224 ;  /* 0x000000e083e07221 */ /* 0x000fe20000000000 */
[----:B------:R-:W4:Y:S01]  /*e7b0*/  LDL.LU R148, [R1+0x208] ;  /* 0x0002080001947983 */ /* 0x000f220000300800 */
[----:B------:R-:W-:Y:S01]  /*e7c0*/  FADD R223, R132, R223 ;  /* 0x000000df84df7221 */ /* 0x000fe20000000000 */
[----:B------:R-:W-:Y:S01]  /*e7d0*/  FADD R216, R139, R216 ;  /* 0x000000d88bd87221 */ /* 0x000fe20000000000 */
[----:B------:R-:W-:Y:S01]  /*e7e0*/  FADD R222, R133, R222 ;  /* 0x000000de85de7221 */ /* 0x000fe20000000000 */
        /* <DEDUP_REMOVED lines=8> */
[----:B------:R-:W5:Y:S01]  /*e870*/  LDL.LU R149, [R1+0x20c] ;  /* 0x00020c0001957983 */ /* 0x000f620000300800 */
[----:B------:R-:W-:Y:S01]  /*e880*/  FADD R212, R143, R212 ;  /* 0x000000d48fd47221 */ /* 0x000fe20000000000 */
[----:B------:R-:W-:Y:S01]  /*e890*/  FADD R218, R137, R218 ;  /* 0x000000da89da7221 */ /* 0x000fe20000000000 */
[----:B------:R-:W-:Y:S01]  /*e8a0*/  FADD R211, R144, R211 ;  /* 0x000000d390d37221 */ /* 0x000fe20000000000 */
[----:B------:R-:W5:Y:S01]  /*e8b0*/  LDL.LU R118, [R1+0x1bc] ;  /* 0x0001bc0001767983 */ /* 0x000f620000300800 */
[----:B------:R-:W-:Y:S01]  /*e8c0*/  FADD R217, R138, R217 ;  /* 0x000000d98ad97221 */ /* 0x000fe20000000000 */
[----:B------:R-:W-:Y:S01]  /*e8d0*/  FADD R210, R145, R210 ;  /* 0x000000d291d27221 */ /* 0x000fe20000000000 */
[----:B---3--:R-:W-:Y:S01]  /*e8e0*/  FADD R204, R151, R204 ;  /* 0x000000cc97cc7221 */ /* 0x008fe20000000000 */
[----:B------:R-:W3:Y:S01]  /*e8f0*/  LDL.LU R0, [R1+0x210] ;  /* 0x0002100001007983 */ /* 0x000ee20000300800 */
[----:B------:R-:W-:Y:S01]  /*e900*/  FADD R209, R146, R209 ;  /* 0x000000d192d17221 */ /* 0x000fe20000000000 */
[----:B--2---:R-:W-:Y:S01]  /*e910*/  FADD R205, R150, R205 ;  /* 0x000000cd96cd7221 */ /* 0x004fe20000000000 */
[----:B------:R-:W-:Y:S01]  /*e920*/  FADD R208, R147, R208 ;  /* 0x000000d093d07221 */ /* 0x000fe20000000000 */
[----:B------:R-:W2:Y:S04]  /*e930*/  LDL.LU R119, [R1+0x1c0] ;  /* 0x0001c00001777983 */ /* 0x000ea80000300800 */
[----:B0-----:R-:W2:Y:S04]  /*e940*/  LDL.LU R2, [R1+0x214] ;  /* 0x0002140001027983 */ /* 0x001ea80000300800 */
        /* <DEDUP_REMOVED lines=29> */
[----:B------:R-:W2:Y:S01]  /*eb20*/  LDL.LU R147, [R1+0x250] ;  /* 0x0002500001937983 */ /* 0x000ea20000300800 */
[----:B----4-:R-:W-:-:S03]  /*eb30*/  FADD R148, R116, R148 ;  /* 0x0000009474947221 */ /* 0x010fc60000000000 */
[----:B------:R-:W4:Y:S04]  /*eb40*/  LDL.LU R116, [R1+0x4f8] ;  /* 0x0004f80001747983 */ /* 0x000f280000300800 */
[----:B------:R0:W-:Y:S01]  /*eb50*/  STL [R1+0x208], R148 ;  /* 0x0002089401007387 */ /* 0x0001e20000100800 */
[----:B-----5:R-:W-:-:S03]  /*eb60*/  FADD R149, R117, R149 ;  /* 0x0000009575957221 */ /* 0x020fc60000000000 */
[----:B0-----:R-:W5:Y:S04]  /*eb70*/  LDL.LU R148, [R1+0x254] ;  /* 0x0002540001947983 */ /* 0x001f680000300800 */
[----:B------:R-:W4:Y:S04]  /*eb80*/  LDL.LU R117, [R1+0x4f4] ;  /* 0x0004f40001757983 */ /* 0x000f280000300800 */
[----:B------:R0:W-:Y:S04]  /*eb90*/  STL [R1+0x20c], R149 ;  /* 0x00020c9501007387 */ /* 0x0001e80000100800 */
[----:B0-----:R-:W4:Y:S01]  /*eba0*/  LDL.LU R149, [R1+0x258] ;  /* 0x0002580001957983 */ /* 0x001f220000300800 */
[----:B---3--:R-:W-:Y:S01]  /*ebb0*/  FADD R0, R118, R0 ;  /* 0x0000000076007221 */ /* 0x008fe20000000000 */
[----:B--2---:R-:W-:-:S02]  /*ebc0*/  FADD R2, R119, R2 ;  /* 0x0000000277027221 */ /* 0x004fc40000000000 */
[----:B------:R-:W2:Y:S01]  /*ebd0*/  LDL.LU R118, [R1+0x4f0] ;  /* 0x0004f00001767983 */ /* 0x000ea20000300800 */
[----:B------:R-:W-:-:S03]  /*ebe0*/  FADD R121, R120, R121 ;  /* 0x0000007978797221 */ /* 0x000fc60000000000 */
[----:B------:R0:W-:Y:S01]  /*ebf0*/  STL [R1+0x210], R0 ;  /* 0x0002100001007387 */ /* 0x0001e20000100800 */
[----:B------:R-:W-:-:S03]  /*ec00*/  FADD R123, R122, R123 ;  /* 0x0000007b7a7b7221 */ /* 0x000fc60000000000 */
[----:B0-----:R-:W3:Y:S04]  /*ec10*/  LDL.LU R0, [R1+0x25c] ;  /* 0x00025c0001007983 */ /* 0x001ee80000300800 */
[----:B------:R-:W2:Y:S04]  /*ec20*/  LDL.LU R119, [R1+0x4ec] ;  /* 0x0004ec0001777983 */ /* 0x000ea80000300800 */
[----:B------:R0:W-:Y:S01]  /*ec30*/  STL [R1+0x214], R2 ;  /* 0x0002140201007387 */ /* 0x0001e20000100800 */
[----:B------:R-:W-:Y:S01]  /*ec40*/  FADD R125, R124, R125 ;  /* 0x0000007d7c7d7221 */ /* 0x000fe20000000000 */
[----:B------:R-:W-:-:S02]  /*ec50*/  FADD R127, R126, R127 ;  /* 0x0000007f7e7f7221 */ /* 0x000fc40000000000 */
[----:B0-----:R-:W2:Y:S04]  /*ec60*/  LDL.LU R2, [R1+0x260] ;  /* 0x0002600001027983 */ /* 0x001ea80000300800 */
[----:B------:R-:W2:Y:S04]  /*ec70*/  LDL.LU R120, [R1+0x4e8] ;  /* 0x0004e80001787983 */ /* 0x000ea80000300800 */
[----:B------:R0:W-:Y:S01]  /*ec80*/  STL [R1+0x218], R121 ;  /* 0x0002187901007387 */ /* 0x0001e20000100800 */
[----:B------:R-:W-:-:S03]  /*ec90*/  FADD R129, R128, R129 ;  /* 0x0000008180817221 */ /* 0x000fc60000000000 */
        /* <DEDUP_REMOVED lines=42> */
[----:B------:R0:W-:Y:S04]  /*ef40*/  STL [R1+0x244], R144 ;  /* 0x0002449001007387 */ /* 0x0001e80000100800 */
[----:B0-----:R-:W2:Y:S04]  /*ef50*/  LDL.LU R144, [R1+0x278] ;  /* 0x0002780001907983 */ /* 0x001ea80000300800 */
[----:B------:R-:W2:Y:S04]  /*ef60*/  LDL.LU R138, [R1+0x4a0] ;  /* 0x0004a000018a7983 */ /* 0x000ea80000300800 */
[----:B------:R0:W-:Y:S04]  /*ef70*/  STL [R1+0x248], R145 ;  /* 0x0002489101007387 */ /* 0x0001e80000100800 */
[----:B0-----:R-:W2:Y:S04]  /*ef80*/  LDL.LU R145, [R1+0x27c] ;  /* 0x00027c0001917983 */ /* 0x001ea80000300800 */
[----:B------:R0:W-:Y:S01]  /*ef90*/  STL [R1+0x24c], R146 ;  /* 0x00024c9201007387 */ /* 0x0001e20000100800 */
[----:B-----5:R-:W-:-:S03]  /*efa0*/  FADD R148, R24, R148 ;  /* 0x0000009418947221 */ /* 0x020fc60000000000 */
[----:B0-----:R-:W5:Y:S04]  /*efb0*/  LDL.LU R146, [R1+0x280] ;  /* 0x0002800001927983 */ /* 0x001f680000300800 */
[----:B------:R0:W-:Y:S04]  /*efc0*/  STL [R1+0x250], R147 ;  /* 0x0002509301007387 */ /* 0x0001e80000100800 */
[----:B0-----:R-:W5:Y:S01]  /*efd0*/  LDL.LU R147, [R1+0x284] ;  /* 0x0002840001937983 */ /* 0x001f620000300800 */
[----:B----4-:R-:W-:-:S03]  /*efe0*/  FADD R149, R25, R149 ;  /* 0x0000009519957221 */ /* 0x010fc60000000000 */
[----:B------:R0:W-:Y:S04]  /*eff0*/  STL [R1+0x254], R148 ;  /* 0x0002549401007387 */ /* 0x0001e80000100800 */
[----:B0-----:R-:W4:Y:S04]  /*f000*/  LDL.LU R148, [R1+0x288] ;  /* 0x0002880001947983 */ /* 0x001f280000300800 */
[----:B------:R0:W-:Y:S04]  /*f010*/  STL [R1+0x258], R149 ;  /* 0x0002589501007387 */ /* 0x0001e80000100800 */
[----:B0-----:R-:W4:Y:S04]  /*f020*/  LDL.LU R149, [R1+0x28c] ;  /* 0x00028c0001957983 */ /* 0x001f280000300800 */
[----:B------:R-:W4:Y:S01]  /*f030*/  LDL.LU R150, [R1+0x290] ;  /* 0x0002900001967983 */ /* 0x000f220000300800 */
[----:B---3--:R-:W-:-:S03]  /*f040*/  FADD R0, R26, R0 ;  /* 0x000000001a007221 */ /* 0x008fc60000000000 */
[----:B------:R-:W3:Y:S01]  /*f050*/  LDL.LU R151, [R1+0x294] ;  /* 0x0002940001977983 */ /* 0x000ee20000300800 */
[----:B--2---:R-:W-:-:S03]  /*f060*/  FADD R2, R27, R2 ;  /* 0x000000021b027221 */ /* 0x004fc60000000000 */
[----:B------:R0:W-:Y:S04]  /*f070*/  STL [R1+0x25c], R0 ;  /* 0x00025c0001007387 */ /* 0x0001e80000100800 */
[----:B------:R-:W2:Y:S04]  /*f080*/  LDL.LU R27, [R1+0x2c8] ;  /* 0x0002c800011b7983 */ /* 0x000ea80000300800 */
[----:B------:R-:W2:Y:S04]  /*f090*/  LDL.LU R26, [R1+0x2cc] ;  /* 0x0002cc00011a7983 */ /* 0x000ea80000300800 */
[----:B------:R1:W-:Y:S04]  /*f0a0*/  STL [R1+0x260], R2 ;  /* 0x0002600201007387 */ /* 0x0003e80000100800 */
[----:B------:R-:W2:Y:S04]  /*f0b0*/  LDL.LU R25, [R1+0x2d0] ;  /* 0x0002d00001197983 */ /* 0x000ea80000300800 */
[----:B------:R-:W2:Y:S04]  /*f0c0*/  LDL.LU R24, [R1+0x2d4] ;  /* 0x0002d40001187983 */ /* 0x000ea80000300800 */
[----:B0-----:R-:W2:Y:S04]  /*f0d0*/  LDL.LU R0, [R1+0x2d8] ;  /* 0x0002d80001007983 */ /* 0x001ea80000300800 */
[----:B-1----:R-:W2:Y:S01]  /*f0e0*/  LDL.LU R2, [R1+0x2dc] ;  /* 0x0002dc0001027983 */ /* 0x002ea20000300800 */
[----:B------:R-:W-:-:S05]  /*f0f0*/  FADD R139, R28, R139 ;  /* 0x0000008b1c8b7221 */ /* 0x000fca0000000000 */
[----:B------:R0:W-:Y:S04]  /*f100*/  STL [R1+0x264], R139 ;  /* 0x0002648b01007387 */ /* 0x0001e80000100800 */
[----:B0-----:R-:W2:Y:S01]  /*f110*/  LDL.LU R139, [R1+0x49c] ;  /* 0x00049c00018b7983 */ /* 0x001ea20000300800 */
[----:B------:R-:W-:-:S03]  /*f120*/  FADD R140, R29, R140 ;  /* 0x0000008c1d8c7221 */ /* 0x000fc60000000000 */
[----:B------:R-:W2:Y:S04]  /*f130*/  LDL.LU R28, [R1+0x2c4] ;  /* 0x0002c400011c7983 */ /* 0x000ea80000300800 */
        /* <DEDUP_REMOVED lines=20> */
[----:B------:R0:W-:Y:S01]  /*f280*/  STL [R1+0x27c], R145 ;  /* 0x00027c9101007387 */ /* 0x0001e20000100800 */
[----:B-----5:R-:W-:-:S03]  /*f290*/  FADD R146, R35, R146 ;  /* 0x0000009223927221 */ /* 0x020fc60000000000 */
[----:B0-----:R-:W5:Y:S04]  /*f2a0*/  LDL.LU R145, [R1+0x484] ;  /* 0x0004840001917983 */ /* 0x001f680000300800 */
[----:B------:R-:W5:Y:S04]  /*f2b0*/  LDL.LU R34, [R1+0x2ac] ;  /* 0x0002ac0001227983 */ /* 0x000f680000300800 */
[----:B------:R0:W-:Y:S01]  /*f2c0*/  STL [R1+0x280], R146 ;  /* 0x0002809201007387 */ /* 0x0001e20000100800 */
[----:B------:R-:W-:-:S03]  /*f2d0*/  FADD R147, R36, R147 ;  /* 0x0000009324937221 */ /* 0x000fc60000000000 */
[----:B0-----:R-:W5:Y:S04]  /*f2e0*/  LDL.LU R146, [R1+0x480] ;  /* 0x0004800001927983 */ /* 0x001f680000300800 */
[----:B------:R-:W5:Y:S01]  /*f2f0*/  LDL.LU R35, [R1+0x2a8] ;  /* 0x0002a80001237983 */ /* 0x000f620000300800 */
[----:B----4-:R-:W-:-:S03]  /*f300*/  FADD R148, R37, R148 ;  /* 0x0000009425947221 */ /* 0x010fc60000000000 */
[----:B------:R0:W-:Y:S04]  /*f310*/  STL [R1+0x284], R147 ;  /* 0x0002849301007387 */ /* 0x0001e80000100800 */
[----:B0-----:R-:W4:Y:S01]  /*f320*/  LDL.LU R147, [R1+0x47c] ;  /* 0x00047c0001937983 */ /* 0x001f220000300800 */
[----:B------:R-:W-:-:S03]  /*f330*/  FADD R149, R38, R149 ;  /* 0x0000009526957221 */ /* 0x000fc60000000000 */
[----:B------:R-:W4:Y:S01]  /*f340*/  LDL.LU R36, [R1+0x2a4] ;  /* 0x0002a40001247983 */ /* 0x000f220000300800 */
[----:B------:R-:W-:-:S03]  /*f350*/  FADD R150, R39, R150 ;  /* 0x0000009627967221 */ /* 0x000fc60000000000 */
[----:B------:R0:W-:Y:S04]  /*f360*/  STL [R1+0x288], R148 ;  /* 0x0002889401007387 */ /* 0x0001e80000100800 */
[----:B0-----:R-:W4:Y:S04]  /*f370*/  LDL.LU R148, [R1+0x478] ;  /* 0x0004780001947983 */ /* 0x001f280000300800 */
[----:B------:R-:W4:Y:S04]  /*f380*/  LDL.LU R37, [R1+0x2a0] ;  /* 0x0002a00001257983 */ /* 0x000f280000300800 */
[----:B------:R0:W-:Y:S04]  /*f390*/  STL [R1+0x28c], R149 ;  /* 0x00028c9501007387 */ /* 0x0001e80000100800 */
[----:B0-----:R-:W4:Y:S04]  /*f3a0*/  LDL.LU R149, [R1+0x474] ;  /* 0x0004740001957983 */ /* 0x001f280000300800 */
[----:B------:R-:W4:Y:S04]  /*f3b0*/  LDL.LU R38, [R1+0x29c] ;  /* 0x00029c0001267983 */ /* 0x000f280000300800 */
[----:B------:R0:W-:Y:S04]  /*f3c0*/  STL [R1+0x290], R150 ;  /* 0x0002909601007387 */ /* 0x0001e80000100800 */
[----:B0-----:R-:W4:Y:S04]  /*f3d0*/  LDL.LU R150, [R1+0x470] ;  /* 0x0004700001967983 */ /* 0x001f280000300800 */
[----:B------:R-:W4:Y:S01]  /*f3e0*/  LDL.LU R39, [R1+0x298] ;  /* 0x0002980001277983 */ /* 0x000f220000300800 */
[----:B---3--:R-:W-:-:S05]  /*f3f0*/  FADD R151, R40, R151 ;  /* 0x0000009728977221 */ /* 0x008fca0000000000 */
[----:B------:R0:W-:Y:S01]  /*f400*/  STL [R1+0x294], R151 ;  /* 0x0002949701007387 */ /* 0x0001e20000100800 */
[----:B--2---:R-:W-:-:S03]  /*f410*/  FADD R27, R53, R27 ;  /* 0x0000001b351b7221 */ /* 0x004fc60000000000 */
[----:B0-----:R-:W2:Y:S01]  /*f420*/  LDL.LU R151, [R1+0x46c] ;  /* 0x00046c0001977983 */ /* 0x001ea20000300800 */
        /* <DEDUP_REMOVED lines=11> */
[----:B-----5:R-:W-:Y:S01]  /*f4e0*/  FADD R34, R46, R34 ;  /* 0x000000222e227221 */ /* 0x020fe20000000000 */
[----:B------:R-:W-:Y:S01]  /*f4f0*/  FADD R35, R45, R35 ;  /* 0x000000232d237221 */ /* 0x000fe20000000000 */
[----:B----4-:R-:W-:Y:S01]  /*f500*/  FADD R36, R44, R36 ;  /* 0x000000242c247221 */ /* 0x010fe20000000000 */
[----:B------:R-:W-:Y:S01]  /*f510*/  FADD R37, R43, R37 ;  /* 0x000000252b257221 */ /* 0x000fe20000000000 */
[----:B------:R-:W-:Y:S01]  /*f520*/  FADD R38, R42, R38 ;  /* 0x000000262a267221 */ /* 0x000fe20000000000 */
[----:B------:R-:W-:-:S05]  /*f530*/  FADD R39, R41, R39 ;  /* 0x0000002729277221 */ /* 0x000fca0000000000 */
[----:B------:R0:W-:Y:S04]  /*f540*/  STL [R1+0x298], R39 ;  /* 0x0002982701007387 */ /* 0x0001e80000100800 */
        /* <DEDUP_REMOVED lines=14> */
[----:B------:R-:W2:Y:S04]  /*f630*/  LDL.LU R52, [R1+0x2e0] ;  /* 0x0002e00001347983 */ /* 0x000ea80000300800 */
[----:B------:R2:W-:Y:S04]  /*f640*/  STL [R1+0x2d4], R24 ;  /* 0x0002d41801007387 */ /* 0x0005e80000100800 */
[----:B------:R-:W2:Y:S04]  /*f650*/  LDL.LU R51, [R1+0x2e4] ;  /* 0x0002e40001337983 */ /* 0x000ea80000300800 */
[----:B------:R2:W-:Y:S04]  /*f660*/  STL [R1+0x2d8], R0 ;  /* 0x0002d80001007387 */ /* 0x0005e80000100800 */
        /* <DEDUP_REMOVED lines=13> */
[----:B-1----:R-:W2:Y:S04]  /*f740*/  LDL.LU R38, [R1+0x318] ;  /* 0x0003180001267983 */ /* 0x002ea80000300800 */
[----:B---3--:R-:W3:Y:S04]  /*f750*/  LDL.LU R37, [R1+0x31c] ;  /* 0x00031c0001257983 */ /* 0x008ee80000300800 */
[----:B----4-:R-:W4:Y:S04]  /*f760*/  LDL.LU R36, [R1+0x320] ;  /* 0x0003200001247983 */ /* 0x010f280000300800 */
[----:B-----5:R-:W5:Y:S04]  /*f770*/  LDL.LU R35, [R1+0x324] ;  /* 0x0003240001237983 */ /* 0x020f680000300800 */
[----:B--2---:R-:W2:Y:S04]  /*f780*/  LDL.LU R34, [R1+0x328] ;  /* 0x0003280001227983 */ /* 0x004ea80000300800 */
        /* <DEDUP_REMOVED lines=12> */
[----:B------:R-:W-:Y:S01]  /*f850*/  FADD R52, R59, R52 ;  /* 0x000000343b347221 */ /* 0x000fe20000000000 */
        /* <DEDUP_REMOVED lines=28> */
[----:B---3--:R-:W-:-:S03]  /*fa20*/  FADD R37, R74, R37 ;  /* 0x000000254a257221 */ /* 0x008fc60000000000 */
[----:B------:R3:W-:Y:S01]  /*fa30*/  STL [R1+0x318], R38 ;  /* 0x0003182601007387 */ /* 0x0007e20000100800 */
[----:B----4-:R-:W-:-:S03]  /*fa40*/  FADD R36, R75, R36 ;  /* 0x000000244b247221 */ /* 0x010fc60000000000 */
[----:B------:R4:W-:Y:S01]  /*fa50*/  STL [R1+0x31c], R37 ;  /* 0x00031c2501007387 */ /* 0x0009e20000100800 */
[----:B-----5:R-:W-:-:S03]  /*fa60*/  FADD R35, R76, R35 ;  /* 0x000000234c237221 */ /* 0x020fc60000000000 */
[----:B------:R5:W-:Y:S01]  /*fa70*/  STL [R1+0x320], R36 ;  /* 0x0003202401007387 */ /* 0x000be20000100800 */
[----:B--2---:R-:W-:-:S03]  /*fa80*/  FADD R34, R77, R34 ;  /* 0x000000224d227221 */ /* 0x004fc60000000000 */
        /* <DEDUP_REMOVED lines=22> */
[----:B0-----:R-:W2:Y:S01]  /*fbf0*/  LDL.LU R52, [R1+0x35c] ;  /* 0x00035c0001347983 */ /* 0x001ea20000300800 */
[----:B------:R-:W-:-:S03]  /*fc00*/  FADD R2, R89, R2 ;  /* 0x0000000259027221 */ /* 0x000fc60000000000 */
[----:B------:R0:W-:Y:S04]  /*fc10*/  STL [R1+0x350], R24 ;  /* 0x0003501801007387 */ /* 0x0001e80000100800 */
[----:B-1----:R-:W2:Y:S04]  /*fc20*/  LDL.LU R51, [R1+0x360] ;  /* 0x0003600001337983 */ /* 0x002ea80000300800 */
        /* <DEDUP_REMOVED lines=181> */
[----:B------:R-:W-:Y:S01]  /*10780*/  FADD R0, R150, R0 ;  /* 0x0000000096007221 */ /* 0x000fe20000000000 */
[----:B------:R-:W-:-:S05]  /*10790*/  FADD R2, R2, R151 ;  /* 0x0000009702027221 */ /* 0x000fca0000000000 */
[----:B------:R1:W-:Y:S04]  /*107a0*/  STL [R1+0x450], R2 ;  /* 0x0004500201007387 */ /* 0x0003e80000100800 */
[----:B------:R1:W-:Y:S04]  /*107b0*/  STL [R1+0x448], R24 ;  /* 0x0004481801007387 */ /* 0x0003e80000100800 */
[----:B------:R1:W-:Y:S02]  /*107c0*/  STL [R1+0x44c], R0 ;  /* 0x00044c0001007387 */ /* 0x0003e40000100800 */
.L_x_28:
[----:B-1----:R-:W1:Y:S02]  /*107d0*/  LDC R0, c[0x0][0x28c] ;  /* 0x0000a300ff007b82 */ /* 0x002e640000000800 */
[----:B-1----:R-:W-:-:S13]  /*107e0*/  ISETP.GE.AND P0, PT, R0, 0x1, PT ;  /* 0x000000010000780c */ /* 0x002fda0003f06270 */
[----:B------:R-:W-:Y:S05]  /*107f0*/  @!P0 BRA `(.L_x_29) ;  /* 0x0000000000508947 */ /* 0x000fea0003800000 */
[----:B------:R-:W-:-:S06]  /*10800*/  UISETP.NE.AND UP0, UPT, UR23, 0x3, UPT ;  /* 0x000000031700788c */ /* 0x000fcc000bf05270 */
[----:B------:R-:W-:-:S13]  /*10810*/  PLOP3.LUT P0, PT, PT, PT, UP0, 0x80, 0x0 ;  /* 0x000000000000781c */ /* 0x000fda0003f0f008 */
[----:B------:R-:W-:Y:S05]  /*10820*/  @!P0 BRA `(.L_x_30) ;  /* 0x0000000000048947 */ /* 0x000fea0003800000 */
[----:B------:R-:W-:Y:S01]  /*10830*/  BPT.TRAP 0x1 ;  /* 0x000000040000795c */ /* 0x000fe20000300000 */
.L_x_30:
[----:B------:R-:W-:-:S04]  /*10840*/  UISETP.LT.AND UP0, UPT, UR9, 0x1, UPT ;  /* 0x000000010900788c */ /* 0x000fc8000bf01270 */
[----:B------:R-:W-:Y:S02]  /*10850*/  USEL UR8, UR9, 0x1, UP0 ;  /* 0x0000000109087887 */ /* 0x000fe40008000000 */
[----:B------:R-:W-:Y:S02]  /*10860*/  UISETP.GT.U32.AND UP0, UPT, UR13, 0x1, UPT ;  /* 0x000000010d00788c */ /* 0x000fe4000bf04070 */
[----:B------:R-:W-:-:S04]  /*10870*/  UIADD3 UR8, UR5, UR9, -UR8 ;  /* 0x0000000905087290 */ /* 0x000fc8000fffe808 */
[----:B------:R-:W-:Y:S01]  /*10880*/  UIMAD.WIDE.U32 UR6, UR8, 0x24924925, URZ ;  /* 0x24924925080678a5 */ /* 0x000fe2000f8e003f */
[----:B------:R-:W-:-:S03]  /*10890*/  PLOP3.LUT P0, PT, PT, PT, UP0, 0x80, 0x0 ;  /* 0x000000000000781c */ /* 0x000fc60003f0f008 */
[----:B------:R-:W-:-:S04]  /*108a0*/  UIADD3 UR6, UR8, -UR7, URZ ;  /* 0x8000000708067290 */ /* 0x000fc8000fffe03f */
[----:B------:R-:W-:-:S04]  /*108b0*/  ULEA.HI UR6, UR6, UR7, URZ, 0x1f ;  /* 0x0000000706067291 */ /* 0x000fc8000f8ff83f */
[----:B------:R-:W-:-:S04]  /*108c0*/  USHF.R.U32.HI UR6, URZ, 0x2, UR6 ;  /* 0x000000023f067899 */ /* 0x000fc80008011606 */
[----:B------:R-:W-:-:S04]  /*108d0*/  UIMAD UR6, UR6, -0x7, UR8 ;  /* 0xfffffff9060678a4 */ /* 0x000fc8000f8e0208 */
[----:B------:R-:W-:-:S04]  /*108e0*/  ULEA UR6, UR6, UR11, 0x3 ;  /* 0x0000000b06067291 */ /* 0x000fc8000f8e183f */
[----:B------:R-:W-:-:S04]  /*108f0*/  UIADD3 UR6, UR6, 0x38, URZ ;  /* 0x0000003806067890 */ /* 0x000fc8000fffe03f */
[----:B------:R-:W-:-:S09]  /*10900*/  UPRMT UR6, URZ, 0x654, UR6 ;  /* 0x000006543f067896 */ /* 0x000fd20008000006 */
[----:B------:R-:W-:Y:S01]  /*10910*/  SYNCS.ARRIVE.TRANS64.RED.A1T0 RZ, [UR6], RZ ;  /* 0x000000ffffff79a7 */ /* 0x000fe20008100406 */
[----:B------:R-:W-:Y:S05]  /*10920*/  @P0 BRA `(.L_x_29) ;  /* 0x0000000000040947 */ /* 0x000fea0003800000 */
[----:B------:R-:W-:Y:S01]  /*10930*/  BPT.TRAP 0x1 ;  /* 0x000000040000795c */ /* 0x000fe20000300000 */
.L_x_29:
[----:B------:R-:W3:Y:S01]  /*10940*/  LDL.LU R27, [R1+0x460] ;  /* 0x00046000011b7983 */ /* 0x000ee20000300800 */
[----:B------:R-:W1:Y:S01]  /*10950*/  LDC R24, c[0x0][0x288] ;  /* 0x0000a200ff187b82 */ /* 0x000e620000000800 */
[----:B------:R-:W0:Y:S01]  /*10960*/  S2R R26, SR_TID.X ;  /* 0x00000000001a7919 */ /* 0x000e220000002100 */
[----:B------:R-:W-:Y:S01]  /*10970*/  UIADD3 UR8, UR9, UR5, URZ ;  /* 0x0000000509087290 */ /* 0x000fe2000fffe03f */
[----:B------:R-:W-:Y:S01]  /*10980*/  ULDC UR6, c[0x0][0x284] ;  /* 0x0000a10000067ab9 */ /* 0x000fe20000000800 */
[----:B------:R-:W4:Y:S02]  /*10990*/  LDL.LU R25, [R1+0x45c] ;  /* 0x00045c0001197983 */ /* 0x000f240000300800 */
[----:B------:R-:W-:Y:S01]  /*109a0*/  UISETP.GT.U32.AND UP0, UPT, UR8, 0x6, UPT ;  /* 0x000000060800788c */ /* 0x000fe2000bf04070 */
[----:B------:R-:W-:Y:S01]  /*109b0*/  IMAD.MOV.U32 R40, RZ, RZ, -0x1 ;  /* 0xffffffffff287424 */ /* 0x000fe200078e00ff */
[----:B------:R-:W-:Y:S02]  /*109c0*/  USHF.R.S32.HI UR11, URZ, 0x1f, UR10 ;  /* 0x0000001f3f0b7899 */ /* 0x000fe4000801140a */
[----:B------:R-:W-:-:S02]  /*109d0*/  UISETP.LT.U32.AND UP0, UPT, UR9, 0x7, UP0 ;  /* 0x000000070900788c */ /* 0x000fc40008701070 */
[----:B------:R-:W-:Y:S01]  /*109e0*/  UISETP.GE.U32.AND UP1, UPT, UR9, 0x7, UPT ;  /* 0x000000070900788c */ /* 0x000fe2000bf26070 */
[----:B------:R-:W-:Y:S01]  /*109f0*/  ULDC.64 UR16, c[0x0][0x5d0] ;  /* 0x0001740000107ab9 */ /* 0x000fe20000000a00 */
[----:B------:R-:W-:-:S04]  /*10a00*/  USEL UR12, URZ, 0x1, !UP0 ;  /* 0x000000013f0c7887 */ /* 0x000fc8000c000000 */
[----:B------:R-:W-:Y:S01]  /*10a10*/  ULOP3.LUT UR4, UR4, UR12, URZ, 0x3c, !UPT ;  /* 0x0000000c04047292 */ /* 0x000fe2000f8e3c3f */
[C---:B0-----:R-:W-:Y:S01]  /*10a20*/  LOP3.LUT R2, R26.reuse, 0x3, RZ, 0xc0, !PT ;  /* 0x000000031a027812 */ /* 0x041fe200078ec0ff */
[----:B------:R-:W-:Y:S01]  /*10a30*/  IMAD.SHL.U32 R32, R26, 0x2, RZ ;  /* 0x000000021a207824 */ /* 0x000fe200078e00ff */
[----:B------:R-:W-:-:S03]  /*10a40*/  SHF.R.U32.HI R34, RZ, 0x7, R26 ;  /* 0x00000007ff227819 */ /* 0x000fc6000001161a */
[----:B-1----:R-:W-:Y:S01]  /*10a50*/  IMAD R2, R2, -0x2, R24 ;  /* 0xfffffffe02027824 */ /* 0x002fe200078e0218 */
[----:B------:R-:W-:Y:S02]  /*10a60*/  LOP3.LUT R34, R34, 0x1, RZ, 0xc0, !PT ;  /* 0x0000000122227812 */ /* 0x000fe400078ec0ff */
[----:B------:R-:W-:-:S03]  /*10a70*/  LOP3.LUT R32, R32, 0x6, RZ, 0xc0, !PT ;  /* 0x0000000620207812 */ /* 0x000fc600078ec0ff */
[----:B------:R-:W-:Y:S02]  /*10a80*/  IMAD.SHL.U32 R35, R34, 0x40, RZ ;  /* 0x0000004022237824 */ /* 0x000fe400078e00ff */
[----:B---3--:R-:W-:-:S04]  /*10a90*/  IMAD.WIDE R36, R27, 0x100, RZ ;  /* 0x000001001b247825 */ /* 0x008fc800078e02ff */
[----:B----4-:R-:W-:Y:S01]  /*10aa0*/  IMAD.SHL.U32 R0, R25, 0x100, RZ ;  /* 0x0000010019007824 */ /* 0x010fe200078e00ff */
[----:B------:R-:W-:-:S04]  /*10ab0*/  PRMT R32, R32, 0x6540, R25 ;  /* 0x0000654020207816 */ /* 0x000fc80000000019 */
[----:B------:R-:W-:Y:S01]  /*10ac0*/  ISETP.GE.AND P0, PT, R0, R24, PT ;  /* 0x000000180000720c */ /* 0x000fe20003f06270 */
[----:B------:R-:W-:Y:S01]  /*10ad0*/  IMAD.IADD R0, R2, 0x1, -R0 ;  /* 0x0000000102007824 */ /* 0x000fe200078e0a00 */
[----:B------:R-:W-:Y:S02]  /*10ae0*/  SHF.R.U32.HI R2, RZ, 0x2, R26 ;  /* 0x00000002ff027819 */ /* 0x000fe4000001161a */
[----:B------:R-:W-:Y:S01]  /*10af0*/  LOP3.LUT R24, R26, 0x60, RZ, 0xc0, !PT ;  /* 0x000000601a187812 */ /* 0x000fe200078ec0ff */
[----:B------:R-:W-:Y:S01]  /*10b00*/  IMAD.U32 R26, RZ, RZ, UR16 ;  /* 0x00000010ff1a7e24 */ /* 0x000fe2000f8e00ff */
[----:B------:R-:W-:Y:S02]  /*10b10*/  LOP3.LUT R2, R2, 0x7, RZ, 0xc0, !PT ;  /* 0x0000000702027812 */ /* 0x000fe400078ec0ff */
[----:B------:R-:W-:Y:S02]  /*10b20*/  SHF.R.U32.HI R24, RZ, 0x1, R24 ;  /* 0x00000001ff187819 */ /* 0x000fe40000011618 */
[----:B------:R-:W-:-:S02]  /*10b30*/  LOP3.LUT R35, R35, 0x40, R2, 0xe2, !PT ;  /* 0x0000004023237812 */ /* 0x000fc400078ee202 */
[----:B------:R-:W-:Y:S02]  /*10b40*/  IADD3 R2, RZ, -R24, -R2 ;  /* 0x80000018ff027210 */ /* 0x000fe40007ffe802 */
[----:B------:R-:W-:Y:S02]  /*10b50*/  SHF.R.S32.HI R33, RZ, 0x1f, R32 ;  /* 0x0000001fff217819 */ /* 0x000fe40000011420 */
[----:B------:R-:W-:Y:S01]  /*10b60*/  LOP3.LUT R35, R36, R35, R24, 0xfe, !PT ;  /* 0x0000002324237212 */ /* 0x000fe200078efe18 */
[----:B------:R-:W-:Y:S02]  /*10b70*/  IMAD R34, R34, -0x40, R2 ;  /* 0xffffffc022227824 */ /* 0x000fe400078e0202 */
[----:B------:R-:W-:Y:S02]  /*10b80*/  IMAD.SHL.U32 R2, R27, 0x100, RZ ;  /* 0x000001001b027824 */ /* 0x000fe400078e00ff */
[----:B------:R-:W-:-:S03]  /*10b90*/  IMAD.WIDE.U32 R26, R26, UR10, R32 ;  /* 0x0000000a1a1a7c25 */ /* 0x000fc6000f8e0020 */
[C---:B------:R-:W-:Y:S02]  /*10ba0*/  IADD3 R34, -R2.reuse, UR6, R34 ;  /* 0x0000000602227c10 */ /* 0x040fe4000fffe122 */
[----:B------:R-:W-:Y:S01]  /*10bb0*/  ISETP.GE.OR P0, PT, R2, UR6, P0 ;  /* 0x0000000602007c0c */ /* 0x000fe20008706670 */
[----:B------:R-:W-:Y:S02]  /*10bc0*/  UIMAD.WIDE.U32 UR6, UR8, 0x24924925, URZ ;  /* 0x24924925080678a5 */ /* 0x000fe4000f8e003f */
[----:B------:R-:W-:Y:S02]  /*10bd0*/  UIMAD UR6, UR11, UR16, URZ ;  /* 0x000000100b0672a4 */ /* 0x000fe4000f8e023f */
[----:B------:R-:W-:Y:S02]  /*10be0*/  UIADD3 UR5, UR8, -UR7, URZ ;  /* 0x8000000708057290 */ /* 0x000fe4000fffe03f */
[----:B------:R-:W-:Y:S02]  /*10bf0*/  UIMAD UR6, UR10, UR17, UR6 ;  /* 0x000000110a0672a4 */ /* 0x000fe4000f8e0206 */
[----:B------:R-:W-:-:S04]  /*10c00*/  ULEA.HI UR5, UR5, UR7, URZ, 0x1f ;  /* 0x0000000705057291 */ /* 0x000fc8000f8ff83f */
[----:B------:R-:W-:Y:S01]  /*10c10*/  USHF.R.U32.HI UR5, URZ, 0x2, UR5 ;  /* 0x000000023f057899 */ /* 0x000fe20008011605 */
[----:B------:R-:W-:-:S03]  /*10c20*/  VIADD R27, R27, UR6 ;  /* 0x000000061b1b7c36 */ /* 0x000fc60008000000 */
[----:B------:R-:W-:Y:S02]  /*10c30*/  @UP1 ULOP3.LUT UR4, UR4, 0x1, UR5, 0x78, !UPT ;  /* 0x0000000104041892 */ /* 0x000fe4000f8e7805 */
[----:B------:R-:W-:Y:S01]  /*10c40*/  UIMAD UR5, UR5, -0x7, UR8 ;  /* 0xfffffff9050578a4 */ /* 0x000fe2000f8e0208 */
[----:B------:R-:W-:Y:S11]  /*10c50*/  @P0 BRA `(.L_x_31) ;  /* 0x0000012400b40947 */ /* 0x000ff60003800000 */
[----:B------:R-:W0:Y:S01]  /*10c60*/  LDC.64 R28, c[0x0][0x5c8] ;  /* 0x00017200ff1c7b82 */ /* 0x000e220000000a00 */
[----:B------:R-:W-:Y:S01]  /*10c70*/  ULDC.64 UR6, c[0x0][0x5c0] ;  /* 0x0001700000067ab9 */ /* 0x000fe20000000a00 */
[----:B------:R-:W-:Y:S01]  /*10c80*/  BSSY B0, `(.L_x_31) ;  /* 0x000126a000007945 */ /* 0x000fe20003800000 */
[-C--:B0-----:R-:W-:Y:S01]  /*10c90*/  IMAD R2, R37, R28.reuse, RZ ;  /* 0x0000001c25027224 */ /* 0x081fe200078e02ff */
[----:B------:R-:W-:Y:S01]  /*10ca0*/  SHF.L.U64.HI R38, R28, 0x3, R29 ;  /* 0x000000031c267819 */ /* 0x000fe2000001021d */
[----:B------:R-:W-:-:S04]  /*10cb0*/  IMAD.WIDE.U32 R26, R35, R28, R26 ;  /* 0x0000001c231a7225 */ /* 0x000fc800078e001a */
[----:B------:R-:W-:Y:S01]  /*10cc0*/  IMAD R2, R35, R29, R2 ;  /* 0x0000001d23027224 */ /* 0x000fe200078e0202 */
[C---:B------:R-:W-:Y:S01]  /*10cd0*/  LEA R30, P2, R28.reuse, R26, 0x7 ;  /* 0x0000001a1c1e7211 */ /* 0x040fe200078438ff */
[----:B------:R-:W-:Y:S01]  /*10ce0*/  IMAD.SHL.U32 R25, R28, 0x8, RZ ;  /* 0x000000081c197824 */ /* 0x000fe200078e00ff */
[----:B------:R-:W-:Y:S01]  /*10cf0*/  IADD3 R24, P5, R26, UR6, RZ ;  /* 0x000000061a187c10 */ /* 0x000fe2000ffbe0ff */
[----:B------:R-:W-:-:S03]  /*10d00*/  IMAD.IADD R2, R27, 0x1, R2 ;  /* 0x000000011b027824 */ /* 0x000fc600078e0202 */
[----:B------:R-:W-:Y:S02]  /*10d10*/  IADD3 R26, P0, P1, R26, UR6, R25 ;  /* 0x000000061a1a7c10 */ /* 0x000fe4000f91e019 */
[----:B------:R-:W-:Y:S02]  /*10d20*/  LEA.HI.X R31, R28, R2, R29, 0x7, P2 ;  /* 0x000000021c1f7211 */ /* 0x000fe400010f3c1d */
[----:B------:R-:W-:Y:S02]  /*10d30*/  IADD3 R28, P2, P3, R30, UR6, R25 ;  /* 0x000000061e1c7c10 */ /* 0x000fe4000fb5e019 */
[----:B------:R-:W-:Y:S02]  /*10d40*/  IADD3.X R25, R2, UR7, RZ, P5, !PT ;  /* 0x0000000702197c10 */ /* 0x000fe4000affe4ff */
[----:B------:R-:W-:Y:S02]  /*10d50*/  FSETP.NEU.AND P5, PT, RZ, UR22, PT ;  /* 0x00000016ff007c0b */ /* 0x000fe4000bfad000 */
[----:B------:R-:W-:-:S02]  /*10d60*/  IADD3 R30, P6, R30, UR6, RZ ;  /* 0x000000061e1e7c10 */ /* 0x000fc4000ffde0ff */
[C-C-:B------:R-:W-:Y:S02]  /*10d70*/  IADD3.X R29, R31.reuse, UR7, R38.reuse, P2, P3 ;  /* 0x000000071f1d7c10 */ /* 0x140fe400097e6426 */
[----:B------:R-:W-:Y:S02]  /*10d80*/  IADD3.X R27, R2, UR7, R38, P0, P1 ;  /* 0x00000007021b7c10 */ /* 0x000fe400087e2426 */
[----:B------:R-:W-:-:S05]  /*10d90*/  IADD3.X R31, R31, UR7, RZ, P6, !PT ;  /* 0x000000071f1f7c10 */ /* 0x000fca000b7fe4ff */
[----:B------:R-:W-:Y:S05]  /*10da0*/  @!P5 BRA `(.L_x_32) ;  /* 0x000000d800f8d947 */ /* 0x000fea0003800000 */
[----:B------:R-:W-:Y:S01]  /*10db0*/  ULDC.64 UR6, c[0x0][0x5b8] ;  /* 0x00016e0000067ab9 */ /* 0x000fe20000000a00 */
[----:B------:R-:W-:Y:S01]  /*10dc0*/  BSSY B1, `(.L_x_33) ;  /* 0x0000013000017945 */ /* 0x000fe20003800000 */
[----:B------:R-:W-:Y:S01]  /*10dd0*/  IMAD.U32 R2, RZ, RZ, UR6 ;  /* 0x00000006ff027e24 */ /* 0x000fe2000f8e00ff */
[----:B------:R-:W-:-:S03]  /*10de0*/  UIMAD UR6, UR11, UR6, URZ ;  /* 0x000000060b0672a4 */ /* 0x000fc6000f8e023f */
[----:B------:R-:W-:Y:S01]  /*10df0*/  IMAD.WIDE.U32 R32, R2, UR10, R32 ;  /* 0x0000000a02207c25 */ /* 0x000fe2000f8e0020 */
[----:B------:R-:W-:-:S03]  /*10e00*/  UIMAD UR6, UR10, UR7, UR6 ;  /* 0x000000070a0672a4 */ /* 0x000fc6000f8e0206 */
[----:B------:R-:W-:Y:S01]  /*10e10*/  IMAD.MOV.U32 R38, RZ, RZ, R32 ;  /* 0x000000ffff267224 */ /* 0x000fe200078e0020 */
[----:B------:R-:W-:Y:S02]  /*10e20*/  ULDC.64 UR10, c[0x0][0x5a8] ;  /* 0x00016a00000a7ab9 */ /* 0x000fe40000000a00 */
[----:B------:R-:W-:Y:S01]  /*10e30*/  VIADD R39, R33, UR6 ;  /* 0x0000000621277c36 */ /* 0x000fe20008000000 */
[----:B------:R-:W-:Y:S02]  /*10e40*/  ULDC.64 UR6, c[0x0][0x5b0] ;  /* 0x00016c0000067ab9 */ /* 0x000fe40000000a00 */
[----:B------:R-:W-:Y:S02]  /*10e50*/  IMAD R2, R37, UR6, RZ ;  /* 0x0000000625027c24 */ /* 0x000fe4000f8e02ff */
[----:B------:R-:W-:-:S04]  /*10e60*/  IMAD.WIDE.U32 R32, R35, UR6, R38 ;  /* 0x0000000623207c25 */ /* 0x000fc8000f8e0026 */
[----:B------:R-:W-:Y:S01]  /*10e70*/  IMAD R2, R35, UR7, R2 ;  /* 0x0000000723027c24 */ /* 0x000fe2000f8e0202 */
[----:B------:R-:W-:-:S04]  /*10e80*/  IADD3 R32, P0, R32, UR10, RZ ;  /* 0x0000000a20207c10 */ /* 0x000fc8000ff1e0ff */
[--C-:B------:R-:W-:Y:S02]  /*10e90*/  IADD3.X R33, R33, UR11, R2.reuse, P0, !PT ;  /* 0x0000000b21217c10 */ /* 0x100fe400087fe402 */
[----:B------:R-:W-:Y:S02]  /*10ea0*/  ISETP.GE.AND P0, PT, R34, 0x1, PT ;  /* 0x000000012200780c */ /* 0x000fe40003f06270 */
[----:B------:R-:W-:Y:S02]  /*10eb0*/  PRMT R2, RZ, 0x7610, R2 ;  /* 0x00007610ff027816 */ /* 0x000fe40000000002 */
[----:B------:R-:W-:-:S13]  /*10ec0*/  ISETP.LT.OR P1, PT, R0, 0x1, !P0 ;  /* 0x000000010000780c */ /* 0x000fda0004721670 */
[----:B------:R-:W-:Y:S05]  /*10ed0*/  @P1 BRA `(.L_x_34) ;  /* 0x0000000000041947 */ /* 0x000fea0003800000 */
[----:B------:R0:W5:Y:S02]  /*10ee0*/  LDG.E.U8 R2, desc[UR20][R32.64] ;  /* 0x0000001420027981 */ /* 0x000164000c1e1100 */
.L_x_34:
[----:B------:R-:W-:Y:S05]  /*10ef0*/  BSYNC B1 ;  /* 0x0000000000017941 */ /* 0x000fea0003800000 */
.L_x_33:
[----:B-----5:R-:W-:Y:S01]  /*10f00*/  LOP3.LUT R2, R2, 0xff, RZ, 0xc0, !PT ;  /* 0x000000ff02027812 */ /* 0x020fe200078ec0ff */
[----:B------:R-:W-:Y:S03]  /*10f10*/  BSSY B1, `(.L_x_35) ;  /* 0x000000b000017945 */ /* 0x000fe60003800000 */
[----:B------:R-:W-:-:S05]  /*10f20*/  F2FP.F16.E5M2.UNPACK_B R2, R2 ;  /* 0x00000002ff02723e */ /* 0x000fca00020004ff */
[----:B------:R-:W-:-:S05]  /*10f30*/  HADD2.F32 R2, -RZ, R2.H0_H0 ;  /* 0x20000002ff027230 */ /* 0x000fca0000004100 */
[----:B------:R-:W-:-:S04]  /*10f40*/  FMUL R2, R2, UR22 ;  /* 0x0000001602027c20 */ /* 0x000fc80008400000 */
[--C-:B------:R-:W-:Y:S01]  /*10f50*/  FFMA R3, R3, UR15, R2.reuse ;  /* 0x0000000f03037c23 */ /* 0x100fe20008000002 */
[----:B------:R-:W-:-:S04]  /*10f60*/  PRMT R2, RZ, 0x7610, R2 ;  /* 0x00007610ff027816 */ /* 0x000fc80000000002 */
[----:B------:R-:W-:-:S05]  /*10f70*/  F2FP.SATFINITE.E5M2.F32.PACK_AB_MERGE_C R3, RZ, R3, RZ ;  /* 0x00000003ff03723e */ /* 0x000fca00048060ff */
[----:B------:R1:W-:Y:S01]  /*10f80*/  @!P1 STG.E.U8 desc[UR20][R24.64], R3 ;  /* 0x0000000318009986 */ /* 0x0003e2000c101114 */
[----:B------:R-:W-:-:S13]  /*10f90*/  ISETP.LT.OR P1, PT, R0, 0x2, !P0 ;  /* 0x000000020000780c */ /* 0x000fda0004721670 */
[----:B-1----:R-:W-:Y:S05]  /*10fa0*/  @P1 BRA `(.L_x_36) ;  /* 0x0000000000041947 */ /* 0x002fea0003800000 */
[----:B------:R1:W5:Y:S02]  /*10fb0*/  LDG.E.U8 R2, desc[UR20][R32.64+0x1] ;  /* 0x0000011420027981 */ /* 0x000364000c1e1100 */
.L_x_36:
[----:B------:R-:W-:Y:S05]  /*10fc0*/  BSYNC B1 ;  /* 0x0000000000017941 */ /* 0x000fea0003800000 */
.L_x_35:
[----:B-----5:R-:W-:Y:S01]  /*10fd0*/  LOP3.LUT R2, R2, 0xff, RZ, 0xc0, !PT ;  /* 0x000000ff02027812 */ /* 0x020fe200078ec0ff */
[----:B------:R-:W-:Y:S03]  /*10fe0*/  BSSY B1, `(.L_x_37) ;  /* 0x0000013000017945 */ /* 0x000fe60003800000 */
[----:B------:R-:W-:-:S05]  /*10ff0*/  F2FP.F16.E5M2.UNPACK_B R2, R2 ;  /* 0x00000002ff02723e */ /* 0x000fca00020004ff */
[----:B------:R-:W-:-:S05]  /*11000*/  HADD2.F32 R2, -RZ, R2.H0_H0 ;  /* 0x20000002ff027230 */ /* 0x000fca0000004100 */
[----:B------:R-:W-:-:S04]  /*11010*/  FMUL R2, R2, UR22 ;  /* 0x0000001602027c20 */ /* 0x000fc80008400000 */
[----:B------:R-:W-:-:S05]  /*11020*/  FFMA R4, R4, UR15, R2 ;  /* 0x0000000f04047c23 */ /* 0x000fca0008000002 */
[----:B------:R-:W-:-:S05]  /*11030*/  F2FP.SATFINITE.E5M2.F32.PACK_AB_MERGE_C R4, RZ, R4, RZ ;  /* 0x00000004ff04723e */ /* 0x000fca00048060ff */
[----:B------:R3:W-:Y:S01]  /*11040*/  @!P1 STG.E.U8 desc[UR20][R24.64+0x1], R4 ;  /* 0x0000010418009986 */ /* 0x0007e2000c101114 */
[----:B------:R-:W-:-:S05]  /*11050*/  IADD3 R2, P1, R35, 0x8, RZ ;  /* 0x0000000823027810 */ /* 0x000fca0007f3e0ff */
[----:B------:R-:W-:-:S04]  /*11060*/  IMAD.X R3, RZ, RZ, R37, P1 ;  /* 0x000000ffff037224 */ /* 0x000fc800008e0625 */
[----:B------:R-:W-:-:S04]  /*11070*/  IMAD R3, R3, UR6, RZ ;  /* 0x0000000603037c24 */ /* 0x000fc8000f8e02ff */
[C---:B---3--:R-:W-:Y:S02]  /*11080*/  IMAD R4, R2.reuse, UR7, R3 ;  /* 0x0000000702047c24 */ /* 0x048fe4000f8e0203 */
[----:B------:R-:W-:-:S03]  /*11090*/  IMAD.WIDE.U32 R2, R2, UR6, R38 ;  /* 0x0000000602027c25 */ /* 0x000fc6000f8e0026 */
[----:B------:R-:W-:-:S04]  /*110a0*/  IADD3 R2, P1, R2, UR10, RZ ;  /* 0x0000000a02027c10 */ /* 0x000fc8000ff3e0ff */
[--C-:B------:R-:W-:Y:S02]  /*110b0*/  IADD3.X R3, R3, UR11, R4.reuse, P1, !PT ;  /* 0x0000000b03037c10 */ /* 0x100fe40008ffe404 */
[----:B------:R-:W-:Y:S02]  /*110c0*/  ISETP.GE.AND P1, PT, R34, 0x9, PT ;  /* 0x000000092200780c */ /* 0x000fe40003f26270 */
[----:B------:R-:W-:Y:S02]  /*110d0*/  PRMT R4, RZ, 0x7610, R4 ;  /* 0x00007610ff047816 */ /* 0x000fe40000000004 */
[----:B------:R-:W-:-:S13]  /*110e0*/  ISETP.LT.OR P2, PT, R0, 0x1, !P1 ;  /* 0x000000010000780c */ /* 0x000fda0004f41670 */
[----:B------:R-:W-:Y:S05]  /*110f0*/  @P2 BRA `(.L_x_38) ;  /* 0x0000000000042947 */ /* 0x000fea0003800000 */
[----:B------:R3:W5:Y:S02]  /*11100*/  LDG.E.U8 R4, desc[UR20][R2.64] ;  /* 0x0000001402047981 */ /* 0x000764000c1e1100 */
.L_x_38:
[----:B------:R-:W-:Y:S05]  /*11110*/  BSYNC B1 ;  /* 0x0000000000017941 */ /* 0x000fea0003800000 */
.L_x_37:
        /* <DEDUP_REMOVED lines=10> */
[----:B----4-:R-:W-:Y:S05]  /*111c0*/  @P2 BRA `(.L_x_40) ;  /* 0x0000000000042947 */ /* 0x010fea0003800000 */
[----:B------:R4:W5:Y:S02]  /*111d0*/  LDG.E.U8 R4, desc[UR20][R2.64+0x1] ;  /* 0x0000011402047981 */ /* 0x000964000c1e1100 */
.L_x_40:
[----:B------:R-:W-:Y:S05]  /*111e0*/  BSYNC B1 ;  /* 0x0000000000017941 */ /* 0x000fea0003800000 */
.L_x_39:
[----:B-----5:R-:W-:Y:S01]  /*111f0*/  LOP3.LUT R4, R4, 0xff, RZ, 0xc0, !PT ;  /* 0x000000ff04047812 */ /* 0x020fe200078ec0ff */
[----:B------:R-:W-:Y:S01]  /*11200*/  BSSY B1, `(.L_x_41) ;  /* 0x000000b000017945 */ /* 0x000fe20003800000 */
[----:B------:R-:W-:Y:S02]  /*11210*/  ISETP.LT.OR P3, PT, R0, 0x9, !P0 ;  /* 0x000000090000780c */ /* 0x000fe40004761670 */
[----:B------:R-:W-:-:S05]  /*11220*/  F2FP.F16.E5M2.UNPACK_B R4, R4 ;  /* 0x00000004ff04723e */ /* 0x000fca00020004ff */
[----:B------:R-:W-:-:S05]  /*11230*/  HADD2.F32 R4, -RZ, R4.H0_H0 ;  /* 0x20000004ff047230 */ /* 0x000fca0000004100 */
[----:B------:R-:W-:-:S04]  /*11240*/  FMUL R4, R4, UR22 ;  /* 0x0000001604047c20 */ /* 0x000fc80008400000 */
[--C-:B------:R-:W-:Y:S01]  /*11250*/  FFMA R6, R6, UR15, R4.reuse ;  /* 0x0000000f06067c23 */ /* 0x100fe20008000004 */
[----:B------:R-:W-:-:S04]  /*11260*/  PRMT R4, RZ, 0x7610, R4 ;  /* 0x00007610ff047816 */ /* 0x000fc80000000004 */
[----:B------:R-:W-:-:S05]  /*11270*/  F2FP.SATFINITE.E5M2.F32.PACK_AB_MERGE_C R6, RZ, R6, RZ ;  /* 0x00000006ff06723e */ /* 0x000fca00048060ff */
[----:B------:R0:W-:Y:S01]  /*11280*/  @!P2 STG.E.U8 desc[UR20][R26.64+0x1], R6 ;  /* 0x000001061a00a986 */ /* 0x0001e2000c101114 */
[----:B------:R-:W-:Y:S05]  /*11290*/  @P3 BRA `(.L_x_42) ;  /* 0x0000000000043947 */ /* 0x000fea0003800000 */
[----:B------:R0:W5:Y:S02]  /*112a0*/  LDG.E.U8 R4, desc[UR20][R32.64+0x8] ;  /* 0x0000081420047981 */ /* 0x000164000c1e1100 */
.L_x_42:
[----:B------:R-:W-:Y:S05]  /*112b0*/  BSYNC B1 ;  /* 0x0000000000017941 */ /* 0x000fea0003800000 */
.L_x_41:
        /* <DEDUP_REMOVED lines=12> */
.L_x_44:
[----:B------:R-:W-:Y:S05]  /*11380*/  BSYNC B1 ;  /* 0x0000000000017941 */ /* 0x000fea0003800000 */
.L_x_43:
        /* <DEDUP_REMOVED lines=12> */
.L_x_46:
[----:B------:R-:W-:Y:S05]  /*11450*/  BSYNC B1 ;  /* 0x0000000000017941 */ /* 0x000fea0003800000 */
.L_x_45:
        /* <DEDUP_REMOVED lines=12> */
.L_x_48:
[----:B------:R-:W-:Y:S05]  /*11520*/  BSYNC B1 ;  /* 0x0000000000017941 */ /* 0x000fea0003800000 */
.L_x_47:
        /* <DEDUP_REMOVED lines=12> */
.L_x_50:
[----:B------:R-:W-:Y:S05]  /*115f0*/  BSYNC B1 ;  /* 0x0000000000017941 */ /* 0x000fea0003800000 */
.L_x_49:
        /* <DEDUP_REMOVED lines=12> */
.L_x_52:
[----:B------:R-:W-:Y:S05]  /*116c0*/  BSYNC B1 ;  /* 0x0000000000017941 */ /* 0x000fea0003800000 */
.L_x_51:
        /* <DEDUP_REMOVED lines=12> */
.L_x_54:
[----:B------:R-:W-:Y:S05]  /*11790*/  BSYNC B1 ;  /* 0x0000000000017941 */ /* 0x000fea0003800000 */
.L_x_53:
        /* <DEDUP_REMOVED lines=12> */
.L_x_56:
[----:B------:R-:W-:Y:S05]  /*11860*/  BSYNC B1 ;  /* 0x0000000000017941 */ /* 0x000fea0003800000 */
.L_x_55:
        /* <DEDUP_REMOVED lines=12> */
.L_x_58:
[----:B------:R-:W-:Y:S05]  /*11930*/  BSYNC B1 ;  /* 0x0000000000017941 */ /* 0x000fea0003800000 */
.L_x_57:
        /* <DEDUP_REMOVED lines=12> */
.L_x_60:
[----:B------:R-:W-:Y:S05]  /*11a00*/  BSYNC B1 ;  /* 0x0000000000017941 */ /* 0x000fea0003800000 */
.L_x_59:
        /* <DEDUP_REMOVED lines=12> */
.L_x_62:
[----:B------:R-:W-:Y:S05]  /*11ad0*/  BSYNC B1 ;  /* 0x0000000000017941 */ /* 0x000fea0003800000 */
.L_x_61:
        /* <DEDUP_REMOVED lines=12> */
.L_x_64:
[----:B------:R-:W-:Y:S05]  /*11ba0*/  BSYNC B1 ;  /* 0x0000000000017941 */ /* 0x000fea0003800000 */
.L_x_63:
        /* <DEDUP_REMOVED lines=12> */
.L_x_66:
[----:B------:R-:W-:Y:S05]  /*11c70*/  BSYNC B1 ;  /* 0x0000000000017941 */ /* 0x000fea0003800000 */
.L_x_65:
        /* <DEDUP_REMOVED lines=12> */
.L_x_68:
[----:B------:R-:W-:Y:S05]  /*11d40*/  BSYNC B1 ;  /* 0x0000000000017941 */ /* 0x000fea0003800000 */
.L_x_67:
        /* <DEDUP_REMOVED lines=12> */
.L_x_70:
[----:B------:R-:W-:Y:S05]  /*11e10*/  BSYNC B1 ;  /* 0x0000000000017941 */ /* 0x000fea0003800000 */
.L_x_69:
        /* <DEDUP_REMOVED lines=12> */
.L_x_72:
[----:B------:R-:W-:Y:S05]  /*11ee0*/  BSYNC B1 ;  /* 0x0000000000017941 */ /* 0x000fea0003800000 */
.L_x_71:
        /* <DEDUP_REMOVED lines=12> */
.L_x_74:
[----:B------:R-:W-:Y:S05]  /*11fb0*/  BSYNC B1 ;  /* 0x0000000000017941 */ /* 0x000fea0003800000 */
.L_x_73:
        /* <DEDUP_REMOVED lines=12> */
.L_x_76:
[----:B------:R-:W-:Y:S05]  /*12080*/  BSYNC B1 ;  /* 0x0000000000017941 */ /* 0x000fea0003800000 */
.L_x_75:
        /* <DEDUP_REMOVED lines=12> */
.L_x_78:
[----:B------:R-:W-:Y:S05]  /*12150*/  BSYNC B1 ;  /* 0x0000000000017941 */ /* 0x000fea0003800000 */
.L_x_77:
        /* <DEDUP_REMOVED lines=12> */
.L_x_80:
[----:B------:R-:W-:Y:S05]  /*12220*/  BSYNC B1 ;  /* 0x0000000000017941 */ /* 0x000fea0003800000 */
.L_x_79:
        /* <DEDUP_REMOVED lines=12> */
.L_x_82:
[----:B------:R-:W-:Y:S05]  /*122f0*/  BSYNC B1 ;  /* 0x0000000000017941 */ /* 0x000fea0003800000 */
.L_x_81:
        /* <DEDUP_REMOVED lines=12> */
.L_x_84:
[----:B------:R-:W-:Y:S05]  /*123c0*/  BSYNC B1 ;  /* 0x0000000000017941 */ /* 0x000fea0003800000 */
.L_x_83:
        /* <DEDUP_REMOVED lines=12> */
.L_x_86:
[----:B------:R-:W-:Y:S05]  /*12490*/  BSYNC B1 ;  /* 0x0000000000017941 */ /* 0x000fea0003800000 */
.L_x_85:
        /* <DEDUP_REMOVED lines=12> */
.L_x_88:
[----:B------:R-:W-:Y:S05]  /*12560*/  BSYNC B1 ;  /* 0x0000000000017941 */ /* 0x000fea0003800000 */
.L_x_87:
        /* <DEDUP_REMOVED lines=12> */
.L_x_90:
[----:B------:R-:W-:Y:S05]  /*12630*/  BSYNC B1 ;  /* 0x0000000000017941 */ /* 0x000fea0003800000 */
.L_x_89:
        /* <DEDUP_REMOVED lines=12> */
.L_x_92:
[----:B------:R-:W-:Y:S05]  /*12700*/  BSYNC B1 ;  /* 0x0000000000017941 */ /* 0x000fea0003800000 */
.L_x_91:
        /* <DEDUP_REMOVED lines=12> */
.L_x_94:
[----:B------:R-:W-:Y:S05]  /*127d0*/  BSYNC B1 ;  /* 0x0000000000017941 */ /* 0x000fea0003800000 */
.L_x_93:
        /* <DEDUP_REMOVED lines=12> */
.L_x_96:
[----:B------:R-:W-:Y:S05]  /*128a0*/  BSYNC B1 ;  /* 0x0000000000017941 */ /* 0x000fea0003800000 */
.L_x_95:
        /* <DEDUP_REMOVED lines=12> */
.L_x_98:
[----:B------:R-:W-:Y:S05]  /*12970*/  BSYNC B1 ;  /* 0x0000000000017941 */ /* 0x000fea0003800000 */
.L_x_97:
        /* <DEDUP_REMOVED lines=12> */
.L_x_100:
[----:B------:R-:W-:Y:S05]  /*12a40*/  BSYNC B1 ;  /* 0x0000000000017941 */ /* 0x000fea0003800000 */
.L_x_99:
        /* <DEDUP_REMOVED lines=12> */
.L_x_102:
[----:B------:R-:W-:Y:S05]  /*12b10*/  BSYNC B1 ;  /* 0x0000000000017941 */ /* 0x000fea0003800000 */
.L_x_101:
        /* <DEDUP_REMOVED lines=12> */
.L_x_104:
[----:B------:R-:W-:Y:S05]  /*12be0*/  BSYNC B1 ;  /* 0x0000000000017941 */ /* 0x000fea0003800000 */
.L_x_103:
        /* <DEDUP_REMOVED lines=12> */
.L_x_106:
[----:B------:R-:W-:Y:S05]  /*12cb0*/  BSYNC B1 ;  /* 0x0000000000017941 */ /* 0x000fea0003800000 */
.L_x_105:
        /* <DEDUP_REMOVED lines=12> */
.L_x_108:
[----:B------:R-:W-:Y:S05]  /*12d80*/  BSYNC B1 ;  /* 0x0000000000017941 */ /* 0x000fea0003800000 */
.L_x_107:
        /* <DEDUP_REMOVED lines=12> */
.L_x_110:
[----:B------:R-:W-:Y:S05]  /*12e50*/  BSYNC B1 ;  /* 0x0000000000017941 */ /* 0x000fea0003800000 */
.L_x_109:
        /* <DEDUP_REMOVED lines=12> */
.L_x_112:
[----:B------:R-:W-:Y:S05]  /*12f20*/  BSYNC B1 ;  /* 0x0000000000017941 */ /* 0x000fea0003800000 */
.L_x_111:
        /* <DEDUP_REMOVED lines=12> */
.L_x_114:
[----:B------:R-:W-:Y:S05]  /*12ff0*/  BSYNC B1 ;  /* 0x0000000000017941 */ /* 0x000fea0003800000 */
.L_x_113:
[----:B-----5:R-:W-:Y:S01]  /*13000*/  LOP3.LUT R4, R4, 0xff, RZ, 0xc0, !PT ;  /* 0x000000ff04047812 */ /* 0x020fe200078ec0ff */
[----:B------:R-:W-:Y:S01]  /*13010*/  BSSY B1, `(.L_x_115) ;  /* 0x000000b000017945 */ /* 0x000fe20003800000 */
[----:B------:R-:W-:Y:S02]  /*13020*/  ISETP.LT.OR P2, PT, R0, 0x52, !P0 ;  /* 0x000000520000780c */ /* 0x000fe40004741670 */
[----:B------:R-:W-:-:S05]  /*13030*/  F2FP.F16.E5M2.UNPACK_B R4, R4 ;  /* 0x00000004ff04723e */ /* 0x000fca00020004ff */
[----:B------:R-:W-:-:S05]  /*13040*/  HADD2.F32 R4, -RZ, R4.H0_H0 ;  /* 0x20000004ff047230 */ /* 0x000fca0000004100 */
[----:B------:R-:W-:-:S04]  /*13050*/  FMUL R4, R4, UR22 ;  /* 0x0000001604047c20 */ /* 0x000fc80008400000 */
[----:B------:R-:W-:-:S05]  /*13060*/  FFMA R4, R171, UR15, R4 ;  /* 0x0000000fab047c23 */ /* 0x000fca0008000004 */
[----:B------:R-:W-:Y:S02]  /*13070*/  F2FP.SATFINITE.E5M2.F32.PACK_AB_MERGE_C R5, RZ, R4, RZ ;  /* 0x00000004ff05723e */ /* 0x000fe400048060ff */
[----:B------:R-:W-:-:S03]  /*13080*/  PRMT R4, RZ, 0x7610, R4 ;  /* 0x00007610ff047816 */ /* 0x000fc60000000004 */
[----:B------:R0:W-:Y:S01]  /*13090*/  @!P3 STG.E.U8 desc[UR20][R24.64+0x50], R5 ;  /* 0x000050051800b986 */ /* 0x0001e2000c101114 */
[----:B------:R-:W-:Y:S05]  /*130a0*/  @P2 BRA `(.L_x_116) ;  /* 0x0000000000042947 */ /* 0x000fea0003800000 */
[----:B------:R0:W5:Y:S02]  /*130b0*/  LDG.E.U8 R4, desc[UR20][R32.64+0x51] ;  /* 0x0000511420047981 */ /* 0x000164000c1e1100 */
.L_x_116:
[----:B------:R-:W-:Y:S05]  /*130c0*/  BSYNC B1 ;  /* 0x0000000000017941 */ /* 0x000fea0003800000 */
.L_x_115:
[----:B-----5:R-:W-:Y:S01]  /*130d0*/  LOP3.LUT R4, R4, 0xff, RZ, 0xc0, !PT ;  /* 0x000000ff04047812 */ /* 0x020fe200078ec0ff */
[----:B------:R-:W-:Y:S01]  /*130e0*/  BSSY B1, `(.L_x_117) ;  /* 0x000000b000017945 */ /* 0x000fe20003800000 */
[----:B------:R-:W-:Y:S02]  /*130f0*/  ISETP.LT.OR P3, PT, R0, 0x51, !P1 ;  /* 0x000000510000780c */ /* 0x000fe40004f61670 */
[----:B------:R-:W-:-:S05]  /*13100*/  F2FP.F16.E5M2.UNPACK_B R4, R4 ;  /* 0x00000004ff04723e */ /* 0x000fca00020004ff */
[----:B------:R-:W-:-:S05]  /*13110*/  HADD2.F32 R4, -RZ, R4.H0_H0 ;  /* 0x20000004ff047230 */ /* 0x000fca0000004100 */
[----:B------:R-:W-:-:S04]  /*13120*/  FMUL R4, R4, UR22 ;  /* 0x0000001604047c20 */ /* 0x000fc80008400000 */
[----:B------:R-:W-:-:S05]  /*13130*/  FFMA R4, R172, UR15, R4 ;  /* 0x0000000fac047c23 */ /* 0x000fca0008000004 */
[----:B0-----:R-:W-:Y:S02]  /*13140*/  F2FP.SATFINITE.E5M2.F32.PACK_AB_MERGE_C R5, RZ, R4, RZ ;  /* 0x00000004ff05723e */ /* 0x001fe400048060ff */
[----:B------:R-:W-:-:S03]  /*13150*/  PRMT R4, RZ, 0x7610, R4 ;  /* 0x00007610ff047816 */ /* 0x000fc60000000004 */
[----:B------:R0:W-:Y:S01]  /*13160*/  @!P2 STG.E.U8 desc[UR20][R24.64+0x51], R5 ;  /* 0x000051051800a986 */ /* 0x0001e2000c101114 */
[----:B------:R-:W-:Y:S05]  /*13170*/  @P3 BRA `(.L_x_118) ;  /* 0x0000000000043947 */ /* 0x000fea0003800000 */
[----:B------:R0:W5:Y:S02]  /*13180*/  LDG.E.U8 R4, desc[UR20][R2.64+0x50] ;  /* 0x0000501402047981 */ /* 0x000164000c1e1100 */
.L_x_118:
[----:B------:R-:W-:Y:S05]  /*13190*/  BSYNC B1 ;  /* 0x0000000000017941 */ /* 0x000fea0003800000 */
.L_x_117:
        /* <DEDUP_REMOVED lines=12> */
.L_x_120:
[----:B------:R-:W-:Y:S05]  /*13260*/  BSYNC B1 ;  /* 0x0000000000017941 */ /* 0x000fea0003800000 */
.L_x_119:
[----:B-----5:R-:W-:Y:S01]  /*13270*/  LOP3.LUT R4, R4, 0xff, RZ, 0xc0, !PT ;  /* 0x000000ff04047812 */ /* 0x020fe200078ec0ff */
[----:B------:R-:W-:Y:S01]  /*13280*/  BSSY B1, `(.L_x_121) ;  /* 0x000000b000017945 */ /* 0x000fe20003800000 */
[----:B------:R-:W-:Y:S02]  /*13290*/  ISETP.LT.OR P3, PT, R0, 0x59, !P0 ;  /* 0x000000590000780c */ /* 0x000fe40004761670 */
[----:B------:R-:W-:-:S05]  /*132a0*/  F2FP.F16.E5M2.UNPACK_B R4, R4 ;  /* 0x00000004ff04723e */ /* 0x000fca00020004ff */
[----:B------:R-:W-:-:S05]  /*132b0*/  HADD2.F32 R4, -RZ, R4.H0_H0 ;  /* 0x20000004ff047230 */ /* 0x000fca0000004100 */
[----:B0-----:R-:W-:Y:S01]  /*132c0*/  FMUL R5, R4, UR22 ;  /* 0x0000001604057c20 */ /* 0x001fe20008400000 */
[----:B------:R-:W-:-:S03]  /*132d0*/  PRMT R4, RZ, 0x7610, R4 ;  /* 0x00007610ff047816 */ /* 0x000fc60000000004 */
[----:B------:R-:W-:-:S05]  /*132e0*/  FFMA R5, R174, UR15, R5 ;  /* 0x0000000fae057c23 */ /* 0x000fca0008000005 */
[----:B------:R-:W-:-:S05]  /*132f0*/  F2FP.SATFINITE.E5M2.F32.PACK_AB_MERGE_C R5, RZ, R5, RZ ;  /* 0x00000005ff05723e */ /* 0x000fca00048060ff */
[----:B------:R0:W-:Y:S01]  /*13300*/  @!P2 STG.E.U8 desc[UR20][R26.64+0x51], R5 ;  /* 0x000051051a00a986 */ /* 0x0001e2000c101114 */
[----:B------:R-:W-:Y:S05]  /*13310*/  @P3 BRA `(.L_x_122) ;  /* 0x0000000000043947 */ /* 0x000fea0003800000 */
[----:B------:R0:W5:Y:S02]  /*13320*/  LDG.E.U8 R4, desc[UR20][R32.64+0x58] ;  /* 0x0000581420047981 */ /* 0x000164000c1e1100 */
.L_x_122:
[----:B------:R-:W-:Y:S05]  /*13330*/  BSYNC B1 ;  /* 0x0000000000017941 */ /* 0x000fea0003800000 */
.L_x_121:
        /* <DEDUP_REMOVED lines=12> */
.L_x_124:
[----:B------:R-:W-:Y:S05]  /*13400*/  BSYNC B1 ;  /* 0x0000000000017941 */ /* 0x000fea0003800000 */
.L_x_123:
        /* <DEDUP_REMOVED lines=12> */
.L_x_126:
[----:B------:R-:W-:Y:S05]  /*134d0*/  BSYNC B1 ;  /* 0x0000000000017941 */ /* 0x000fea0003800000 */
.L_x_125:
        /* <DEDUP_REMOVED lines=12> */
.L_x_128:
[----:B------:R-:W-:Y:S05]  /*135a0*/  BSYNC B1 ;  /* 0x0000000000017941 */ /* 0x000fea0003800000 */
.L_x_127:
        /* <DEDUP_REMOVED lines=12> */
.L_x_130:
[----:B------:R-:W-:Y:S05]  /*13670*/  BSYNC B1 ;  /* 0x0000000000017941 */ /* 0x000fea0003800000 */
.L_x_129:
        /* <DEDUP_REMOVED lines=12> */
.L_x_132:
[----:B------:R-:W-:Y:S05]  /*13740*/  BSYNC B1 ;  /* 0x0000000000017941 */ /* 0x000fea0003800000 */
.L_x_131:
        /* <DEDUP_REMOVED lines=12> */
.L_x_134:
[----:B------:R-:W-:Y:S05]  /*13810*/  BSYNC B1 ;  /* 0x0000000000017941 */ /* 0x000fea0003800000 */
.L_x_133:
        /* <DEDUP_REMOVED lines=12> */
.L_x_136:
[----:B------:R-:W-:Y:S05]  /*138e0*/  BSYNC B1 ;  /* 0x0000000000017941 */ /* 0x000fea0003800000 */
.L_x_135:
        /* <DEDUP_REMOVED lines=12> */
.L_x_138:
[----:B------:R-:W-:Y:S05]  /*139b0*/  BSYNC B1 ;  /* 0x0000000000017941 */ /* 0x000fea0003800000 */
.L_x_137:
        /* <DEDUP_REMOVED lines=12> */
.L_x_140:
[----:B------:R-:W-:Y:S05]  /*13a80*/  BSYNC B1 ;  /* 0x0000000000017941 */ /* 0x000fea0003800000 */
.L_x_139:
        /* <DEDUP_REMOVED lines=12> */
.L_x_142:
[----:B------:R-:W-:Y:S05]  /*13b50*/  BSYNC B1 ;  /* 0x0000000000017941 */ /* 0x000fea0003800000 */
.L_x_141:
        /* <DEDUP_REMOVED lines=12> */
.L_x_144:
[----:B------:R-:W-:Y:S05]  /*13c20*/  BSYNC B1 ;  /* 0x0000000000017941 */ /* 0x000fea0003800000 */
.L_x_143:
        /* <DEDUP_REMOVED lines=12> */
.L_x_146:
[----:B------:R-:W-:Y:S05]  /*13cf0*/  BSYNC B1 ;  /* 0x0000000000017941 */ /* 0x000fea0003800000 */
.L_x_145:
        /* <DEDUP_REMOVED lines=12> */
.L_x_148:
[----:B------:R-:W-:Y:S05]  /*13dc0*/  BSYNC B1 ;  /* 0x0000000000017941 */ /* 0x000fea0003800000 */
.L_x_147:
        /* <DEDUP_REMOVED lines=12> */
.L_x_150:
[----:B------:R-:W-:Y:S05]  /*13e90*/  BSYNC B1 ;  /* 0x0000000000017941 */ /* 0x000fea0003800000 */
.L_x_149:
        /* <DEDUP_REMOVED lines=12> */
.L_x_152:
[----:B------:R-:W-:Y:S05]  /*13f60*/  BSYNC B1 ;  /* 0x0000000000017941 */ /* 0x000fea0003800000 */
.L_x_151:
        /* <DEDUP_REMOVED lines=12> */
.L_x_154:
[----:B------:R-:W-:Y:S05]  /*14030*/  BSYNC B1 ;  /* 0x0000000000017941 */ /* 0x000fea0003800000 */
.L_x_153:
        /* <DEDUP_REMOVED lines=12> */
.L_x_156:
[----:B------:R-:W-:Y:S05]  /*14100*/  BSYNC B1 ;  /* 0x0000000000017941 */ /* 0x000fea0003800000 */
.L_x_155:
        /* <DEDUP_REMOVED lines=12> */
.L_x_158:
[----:B------:R-:W-:Y:S05]  /*141d0*/  BSYNC B1 ;  /* 0x0000000000017941 */ /* 0x000fea0003800000 */
.L_x_157:
        /* <DEDUP_REMOVED lines=12> */
.L_x_160:
[----:B------:R-:W-:Y:S05]  /*142a0*/  BSYNC B1 ;  /* 0x0000000000017941 */ /* 0x000fea0003800000 */
.L_x_159:
        /* <DEDUP_REMOVED lines=12> */
.L_x_162:
[----:B------:R-:W-:Y:S05]  /*14370*/  BSYNC B1 ;  /* 0x0000000000017941 */ /* 0x000fea0003800000 */
.L_x_161:
        /* <DEDUP_REMOVED lines=12> */
.L_x_164:
[----:B------:R-:W-:Y:S05]  /*14440*/  BSYNC B1 ;  /* 0x0000000000017941 */ /* 0x000fea0003800000 */
.L_x_163:
        /* <DEDUP_REMOVED lines=12> */
.L_x_166:
[----:B------:R-:W-:Y:S05]  /*14510*/  BSYNC B1 ;  /* 0x0000000000017941 */ /* 0x000fea0003800000 */
.L_x_165:
        /* <DEDUP_REMOVED lines=12> */
.L_x_168:
[----:B------:R-:W-:Y:S05]  /*145e0*/  BSYNC B1 ;  /* 0x0000000000017941 */ /* 0x000fea0003800000 */
.L_x_167:
        /* <DEDUP_REMOVED lines=12> */
.L_x_170:
[----:B------:R-:W-:Y:S05]  /*146b0*/  BSYNC B1 ;  /* 0x0000000000017941 */ /* 0x000fea0003800000 */
.L_x_169:
        /* <DEDUP_REMOVED lines=12> */
.L_x_172:
[----:B------:R-:W-:Y:S05]  /*14780*/  BSYNC B1 ;  /* 0x0000000000017941 */ /* 0x000fea0003800000 */
.L_x_171:
        /* <DEDUP_REMOVED lines=12> */
.L_x_174:
[----:B------:R-:W-:Y:S05]  /*14850*/  BSYNC B1 ;  /* 0x0000000000017941 */ /* 0x000fea0003800000 */
.L_x_173:
        /* <DEDUP_REMOVED lines=12> */
.L_x_176:
[----:B------:R-:W-:Y:S05]  /*14920*/  BSYNC B1 ;  /* 0x0000000000017941 */ /* 0x000fea0003800000 */
.L_x_175:
        /* <DEDUP_REMOVED lines=12> */
.L_x_178:
[----:B------:R-:W-:Y:S05]  /*149f0*/  BSYNC B1 ;  /* 0x0000000000017941 */ /* 0x000fea0003800000 */
.L_x_177:
        /* <DEDUP_REMOVED lines=12> */
.L_x_180:
[----:B------:R-:W-:Y:S05]  /*14ac0*/  BSYNC B1 ;  /* 0x0000000000017941 */ /* 0x000fea0003800000 */
.L_x_179:
        /* <DEDUP_REMOVED lines=12> */
.L_x_182:
[----:B------:R-:W-:Y:S05]  /*14b90*/  BSYNC B1 ;  /* 0x0000000000017941 */ /* 0x000fea0003800000 */
.L_x_181:
        /* <DEDUP_REMOVED lines=12> */
.L_x_184:
[----:B------:R-:W-:Y:S05]  /*14c60*/  BSYNC B1 ;  /* 0x0000000000017941 */ /* 0x000fea0003800000 */
.L_x_183:
        /* <DEDUP_REMOVED lines=12> */
.L_x_186:
[----:B------:R-:W-:Y:S05]  /*14d30*/  BSYNC B1 ;  /* 0x0000000000017941 */ /* 0x000fea0003800000 */
.L_x_185:
        /* <DEDUP_REMOVED lines=12> */
.L_x_188:
[----:B------:R-:W-:Y:S05]  /*14e00*/  BSYNC B1 ;  /* 0x0000000000017941 */ /* 0x000fea0003800000 */
.L_x_187:
        /* <DEDUP_REMOVED lines=12> */
.L_x_190:
[----:B------:R-:W-:Y:S05]  /*14ed0*/  BSYNC B1 ;  /* 0x0000000000017941 */ /* 0x000fea0003800000 */
.L_x_189:
        /* <DEDUP_REMOVED lines=12> */
.L_x_192:
[----:B------:R-:W-:Y:S05]  /*14fa0*/  BSYNC B1 ;  /* 0x0000000000017941 */ /* 0x000fea0003800000 */
.L_x_191:
        /* <DEDUP_REMOVED lines=12> */
.L_x_194:
[----:B------:R-:W-:Y:S05]  /*15070*/  BSYNC B1 ;  /* 0x0000000000017941 */ /* 0x000fea0003800000 */
.L_x_193:
        /* <DEDUP_REMOVED lines=12> */
.L_x_196:
[----:B------:R-:W-:Y:S05]  /*15140*/  BSYNC B1 ;  /* 0x0000000000017941 */ /* 0x000fea0003800000 */
.L_x_195:
        /* <DEDUP_REMOVED lines=12> */
.L_x_198:
[----:B------:R-:W-:Y:S05]  /*15210*/  BSYNC B1 ;  /* 0x0000000000017941 */ /* 0x000fea0003800000 */
.L_x_197:
        /* <DEDUP_REMOVED lines=12> */
.L_x_200:
[----:B------:R-:W-:Y:S05]  /*152e0*/  BSYNC B1 ;  /* 0x0000000000017941 */ /* 0x000fea0003800000 */
.L_x_199:
        /* <DEDUP_REMOVED lines=12> */
.L_x_202:
[----:B------:R-:W-:Y:S05]  /*153b0*/  BSYNC B1 ;  /* 0x0000000000017941 */ /* 0x000fea0003800000 */
.L_x_201:
        /* <DEDUP_REMOVED lines=12> */
.L_x_204:
[----:B------:R-:W-:Y:S05]  /*15480*/  BSYNC B1 ;  /* 0x0000000000017941 */ /* 0x000fea0003800000 */
.L_x_203:
        /* <DEDUP_REMOVED lines=12> */
.L_x_206:
[----:B------:R-:W-:Y:S05]  /*15550*/  BSYNC B1 ;  /* 0x0000000000017941 */ /* 0x000fea0003800000 */
.L_x_205:
        /* <DEDUP_REMOVED lines=12> */
.L_x_208:
[----:B------:R-:W-:Y:S05]  /*15620*/  BSYNC B1 ;  /* 0x0000000000017941 */ /* 0x000fea0003800000 */
.L_x_207:
        /* <DEDUP_REMOVED lines=12> */
.L_x_210:
[----:B------:R-:W-:Y:S05]  /*156f0*/  BSYNC B1 ;  /* 0x0000000000017941 */ /* 0x000fea0003800000 */
.L_x_209:
        /* <DEDUP_REMOVED lines=12> */
.L_x_212:
[----:B------:R-:W-:Y:S05]  /*157c0*/  BSYNC B1 ;  /* 0x0000000000017941 */ /* 0x000fea0003800000 */
.L_x_211:
        /* <DEDUP_REMOVED lines=12> */
.L_x_214:
[----:B------:R-:W-:Y:S05]  /*15890*/  BSYNC B1 ;  /* 0x0000000000017941 */ /* 0x000fea0003800000 */
.L_x_213:
        /* <DEDUP_REMOVED lines=12> */
.L_x_216:
[----:B------:R-:W-:Y:S05]  /*15960*/  BSYNC B1 ;  /* 0x0000000000017941 */ /* 0x000fea0003800000 */
.L_x_215:
        /* <DEDUP_REMOVED lines=12> */
.L_x_218:
[----:B------:R-:W-:Y:S05]  /*15a30*/  BSYNC B1 ;  /* 0x0000000000017941 */ /* 0x000fea0003800000 */
.L_x_217:
        /* <DEDUP_REMOVED lines=12> */
.L_x_220:
[----:B------:R-:W-:Y:S05]  /*15b00*/  BSYNC B1 ;  /* 0x0000000000017941 */ /* 0x000fea0003800000 */
.L_x_219:
        /* <DEDUP_REMOVED lines=12> */
.L_x_222:
[----:B------:R-:W-:Y:S05]  /*15bd0*/  BSYNC B1 ;  /* 0x0000000000017941 */ /* 0x000fea0003800000 */
.L_x_221:
        /* <DEDUP_REMOVED lines=12> */
.L_x_224:
[----:B------:R-:W-:Y:S05]  /*15ca0*/  BSYNC B1 ;  /* 0x0000000000017941 */ /* 0x000fea0003800000 */
.L_x_223:
        /* <DEDUP_REMOVED lines=12> */
.L_x_226:
[----:B------:R-:W-:Y:S05]  /*15d70*/  BSYNC B1 ;  /* 0x0000000000017941 */ /* 0x000fea0003800000 */
.L_x_225:
        /* <DEDUP_REMOVED lines=12> */
.L_x_228:
[----:B------:R-:W-:Y:S05]  /*15e40*/  BSYNC B1 ;  /* 0x0000000000017941 */ /* 0x000fea0003800000 */
.L_x_227:
        /* <DEDUP_REMOVED lines=12> */
.L_x_230:
[----:B------:R-:W-:Y:S05]  /*15f10*/  BSYNC B1 ;  /* 0x0000000000017941 */ /* 0x000fea0003800000 */
.L_x_229:
        /* <DEDUP_REMOVED lines=12> */
.L_x_232:
[----:B------:R-:W-:Y:S05]  /*15fe0*/  BSYNC B1 ;  /* 0x0000000000017941 */ /* 0x000fea0003800000 */
.L_x_231:
        /* <DEDUP_REMOVED lines=12> */
.L_x_234:
[----:B------:R-:W-:Y:S05]  /*160b0*/  BSYNC B1 ;  /* 0x0000000000017941 */ /* 0x000fea0003800000 */
.L_x_233:
        /* <DEDUP_REMOVED lines=12> */
.L_x_236:
[----:B------:R-:W-:Y:S05]  /*16180*/  BSYNC B1 ;  /* 0x0000000000017941 */ /* 0x000fea0003800000 */
.L_x_235:
        /* <DEDUP_REMOVED lines=12> */
.L_x_238:
[----:B------:R-:W-:Y:S05]  /*16250*/  BSYNC B1 ;  /* 0x0000000000017941 */ /* 0x000fea0003800000 */
.L_x_237:
        /* <DEDUP_REMOVED lines=12> */
.L_x_240:
[----:B------:R-:W-:Y:S05]  /*16320*/  BSYNC B1 ;  /* 0x0000000000017941 */ /* 0x000fea0003800000 */
.L_x_239:
        /* <DEDUP_REMOVED lines=12> */
.L_x_242:
[----:B------:R-:W-:Y:S05]  /*163f0*/  BSYNC B1 ;  /* 0x0000000000017941 */ /* 0x000fea0003800000 */
.L_x_241:
        /* <DEDUP_REMOVED lines=12> */
.L_x_244:
[----:B------:R-:W-:Y:S05]  /*164c0*/  BSYNC B1 ;  /* 0x0000000000017941 */ /* 0x000fea0003800000 */
.L_x_243:
        /* <DEDUP_REMOVED lines=12> */
.L_x_246:
[----:B------:R-:W-:Y:S05]  /*16590*/  BSYNC B1 ;  /* 0x0000000000017941 */ /* 0x000fea0003800000 */
.L_x_245:
        /* <DEDUP_REMOVED lines=12> */
.L_x_248:
[----:B------:R-:W-:Y:S05]  /*16660*/  BSYNC B1 ;  /* 0x0000000000017941 */ /* 0x000fea0003800000 */
.L_x_247:
[----:B0-----:R-:W2:Y:S01]  /*16670*/  LDL.LU R5, [R1+0x200] ;  /* 0x0002000001057983 */ /* 0x001ea20000300800 */
[----:B-----5:R-:W-:Y:S01]  /*16680*/  LOP3.LUT R4, R4, 0xff, RZ, 0xc0, !PT ;  /* 0x000000ff04047812 */ /* 0x020fe200078ec0ff */
[----:B------:R-:W-:Y:S01]  /*16690*/  BSSY B1, `(.L_x_249) ;  /* 0x000000b000017945 */ /* 0x000fe20003800000 */
[----:B------:R-:W-:Y:S02]  /*166a0*/  ISETP.LT.OR P3, PT, R0, 0xd9, !P0 ;  /* 0x000000d90000780c */ /* 0x000fe40004761670 */
[----:B------:R-:W-:-:S05]  /*166b0*/  F2FP.F16.E5M2.UNPACK_B R4, R4 ;  /* 0x00000004ff04723e */ /* 0x000fca00020004ff */
[----:B------:R-:W-:-:S05]  /*166c0*/  HADD2.F32 R4, -RZ, R4.H0_H0 ;  /* 0x20000004ff047230 */ /* 0x000fca0000004100 */
[----:B------:R-:W-:-:S04]  /*166d0*/  FMUL R4, R4, UR22 ;  /* 0x0000001604047c20 */ /* 0x000fc80008400000 */
[----:B--2---:R-:W-:-:S05]  /*166e0*/  FFMA R4, R5, UR15, R4 ;  /* 0x0000000f05047c23 */ /* 0x004fca0008000004 */
[----:B------:R-:W-:Y:S02]  /*166f0*/  F2FP.SATFINITE.E5M2.F32.PACK_AB_MERGE_C R5, RZ, R4, RZ ;  /* 0x00000004ff05723e */ /* 0x000fe400048060ff */
[----:B------:R-:W-:-:S03]  /*16700*/  PRMT R4, RZ, 0x7610, R4 ;  /* 0x00007610ff047816 */ /* 0x000fc60000000004 */
[----:B------:R0:W-:Y:S01]  /*16710*/  @!P2 STG.E.U8 desc[UR20][R26.64+0xd1], R5 ;  /* 0x0000d1051a00a986 */ /* 0x0001e2000c101114 */
[----:B------:R-:W-:Y:S05]  /*16720*/  @P3 BRA `(.L_x_250) ;  /* 0x0000000000043947 */ /* 0x000fea0003800000 */
[----:B------:R2:W5:Y:S02]  /*16730*/  LDG.E.U8 R4, desc[UR20][R32.64+0xd8] ;  /* 0x0000d81420047981 */ /* 0x000564000c1e1100 */
.L_x_250:
[----:B------:R-:W-:Y:S05]  /*16740*/  BSYNC B1 ;  /* 0x0000000000017941 */ /* 0x000fea0003800000 */
.L_x_249:
[----:B0-----:R-:W3:Y:S01]  /*16750*/  LDL.LU R5, [R1+0x204] ;  /* 0x0002040001057983 */ /* 0x001ee20000300800 */
[----:B-----5:R-:W-:Y:S01]  /*16760*/  LOP3.LUT R4, R4, 0xff, RZ, 0xc0, !PT ;  /* 0x000000ff04047812 */ /* 0x020fe200078ec0ff */
[----:B------:R-:W-:Y:S01]  /*16770*/  BSSY B1, `(.L_x_251) ;  /* 0x000000b000017945 */ /* 0x000fe20003800000 */
[----:B------:R-:W-:Y:S02]  /*16780*/  ISETP.LT.OR P2, PT, R0, 0xda, !P0 ;  /* 0x000000da0000780c */ /* 0x000fe40004741670 */
[----:B------:R-:W-:-:S05]  /*16790*/  F2FP.F16.E5M2.UNPACK_B R4, R4 ;  /* 0x00000004ff04723e */ /* 0x000fca00020004ff */
[----:B------:R-:W-:-:S05]  /*167a0*/  HADD2.F32 R4, -RZ, R4.H0_H0 ;  /* 0x20000004ff047230 */ /* 0x000fca0000004100 */
[----:B------:R-:W-:-:S04]  /*167b0*/  FMUL R4, R4, UR22 ;  /* 0x0000001604047c20 */ /* 0x000fc80008400000 */
[----:B---3--:R-:W-:-:S05]  /*167c0*/  FFMA R4, R5, UR15, R4 ;  /* 0x0000000f05047c23 */ /* 0x008fca0008000004 */
[----:B------:R-:W-:Y:S02]  /*167d0*/  F2FP.SATFINITE.E5M2.F32.PACK_AB_MERGE_C R5, RZ, R4, RZ ;  /* 0x00000004ff05723e */ /* 0x000fe400048060ff */
[----:B------:R-:W-:-:S03]  /*167e0*/  PRMT R4, RZ, 0x7610, R4 ;  /* 0x00007610ff047816 */ /* 0x000fc60000000004 */
[----:B------:R0:W-:Y:S01]  /*167f0*/  @!P3 STG.E.U8 desc[UR20][R24.64+0xd8], R5 ;  /* 0x0000d8051800b986 */ /* 0x0001e2000c101114 */
[----:B------:R-:W-:Y:S05]  /*16800*/  @P2 BRA `(.L_x_252) ;  /* 0x0000000000042947 */ /* 0x000fea0003800000 */
[----:B------:R3:W5:Y:S02]  /*16810*/  LDG.E.U8 R4, desc[UR20][R32.64+0xd9] ;  /* 0x0000d91420047981 */ /* 0x000764000c1e1100 */
.L_x_252:
[----:B------:R-:W-:Y:S05]  /*16820*/  BSYNC B1 ;  /* 0x0000000000017941 */ /* 0x000fea0003800000 */
.L_x_251:
        /* <DEDUP_REMOVED lines=13> */
.L_x_254:
[----:B------:R-:W-:Y:S05]  /*16900*/  BSYNC B1 ;  /* 0x0000000000017941 */ /* 0x000fea0003800000 */
.L_x_253:
        /* <DEDUP_REMOVED lines=13> */
.L_x_256:
[----:B------:R-:W-:Y:S05]  /*169e0*/  BSYNC B1 ;  /* 0x0000000000017941 */ /* 0x000fea0003800000 */
.L_x_255:
        /* <DEDUP_REMOVED lines=13> */
.L_x_258:
[----:B------:R-:W-:Y:S05]  /*16ac0*/  BSYNC B1 ;  /* 0x0000000000017941 */ /* 0x000fea0003800000 */
.L_x_257:
        /* <DEDUP_REMOVED lines=13> */
.L_x_260:
[----:B------:R-:W-:Y:S05]  /*16ba0*/  BSYNC B1 ;  /* 0x0000000000017941 */ /* 0x000fea0003800000 */
.L_x_259:
        /* <DEDUP_REMOVED lines=13> */
.L_x_262:
[----:B------:R-:W-:Y:S05]  /*16c80*/  BSYNC B1 ;  /* 0x0000000000017941 */ /* 0x000fea0003800000 */
.L_x_261:
        /* <DEDUP_REMOVED lines=13> */
.L_x_264:
[----:B------:R-:W-:Y:S05]  /*16d60*/  BSYNC B1 ;  /* 0x0000000000017941 */ /* 0x000fea0003800000 */
.L_x_263:
        /* <DEDUP_REMOVED lines=13> */
.L_x_266:
[----:B------:R-:W-:Y:S05]  /*16e40*/  BSYNC B1 ;  /* 0x0000000000017941 */ /* 0x000fea0003800000 */
.L_x_265:
        /* <DEDUP_REMOVED lines=13> */
.L_x_268:
[----:B------:R-:W-:Y:S05]  /*16f20*/  BSYNC B1 ;  /* 0x0000000000017941 */ /* 0x000fea0003800000 */
.L_x_267:
        /* <DEDUP_REMOVED lines=13> */
.L_x_270:
[----:B------:R-:W-:Y:S05]  /*17000*/  BSYNC B1 ;  /* 0x0000000000017941 */ /* 0x000fea0003800000 */
.L_x_269:
        /* <DEDUP_REMOVED lines=13> */
.L_x_272:
[----:B------:R-:W-:Y:S05]  /*170e0*/  BSYNC B1 ;  /* 0x0000000000017941 */ /* 0x000fea0003800000 */
.L_x_271:
        /* <DEDUP_REMOVED lines=13> */
.L_x_274:
[----:B------:R-:W-:Y:S05]  /*171c0*/  BSYNC B1 ;  /* 0x0000000000017941 */ /* 0x000fea0003800000 */
.L_x_273:
        /* <DEDUP_REMOVED lines=13> */
.L_x_276:
[----:B------:R-:W-:Y:S05]  /*172a0*/  BSYNC B1 ;  /* 0x0000000000017941 */ /* 0x000fea0003800000 */
.L_x_275:
        /* <DEDUP_REMOVED lines=13> */
.L_x_278:
[----:B------:R-:W-:Y:S05]  /*17380*/  BSYNC B1 ;  /* 0x0000000000017941 */ /* 0x000fea0003800000 */
.L_x_277:
        /* <DEDUP_REMOVED lines=13> */
.L_x_280:
[----:B------:R-:W-:Y:S05]  /*17460*/  BSYNC B1 ;  /* 0x0000000000017941 */ /* 0x000fea0003800000 */
.L_x_279:
        /* <DEDUP_REMOVED lines=13> */
.L_x_282:
[----:B------:R-:W-:Y:S05]  /*17540*/  BSYNC B1 ;  /* 0x0000000000017941 */ /* 0x000fea0003800000 */
.L_x_281:
        /* <DEDUP_REMOVED lines=13> */
.L_x_284:
[----:B------:R-:W-:Y:S05]  /*17620*/  BSYNC B1 ;  /* 0x0000000000017941 */ /* 0x000fea0003800000 */
.L_x_283:
        /* <DEDUP_REMOVED lines=13> */
.L_x_286:
[----:B------:R-:W-:Y:S05]  /*17700*/  BSYNC B1 ;  /* 0x0000000000017941 */ /* 0x000fea0003800000 */
.L_x_285:
        /* <DEDUP_REMOVED lines=13> */
.L_x_288:
[----:B------:R-:W-:Y:S05]  /*177e0*/  BSYNC B1 ;  /* 0x0000000000017941 */ /* 0x000fea0003800000 */
.L_x_287:
[----:B------:R-:W2:Y:S01]  /*177f0*/  LDL.LU R7, [R1+0x250] ;  /* 0x0002500001077983 */ /* 0x000ea20000300800 */
[----:B-----5:R-:W-:Y:S01]  /*17800*/  LOP3.LUT R4, R4, 0xff, RZ, 0xc0, !PT ;  /* 0x000000ff04047812 */ /* 0x020fe200078ec0ff */
[----:B------:R-:W-:Y:S01]  /*17810*/  BSSY B1, `(.L_x_289) ;  /* 0x0000013000017945 */ /* 0x000fe20003800000 */
[----:B0-----:R-:W-:Y:S02]  /*17820*/  IADD3 R5, P0, R35, 0x80, RZ ;  /* 0x0000008023057810 */ /* 0x001fe40007f1e0ff */
[----:B------:R-:W-:-:S03]  /*17830*/  F2FP.F16.E5M2.UNPACK_B R4, R4 ;  /* 0x00000004ff04723e */ /* 0x000fc600020004ff */
[----:B--234-:R-:W-:Y:S01]  /*17840*/  IMAD.X R2, RZ, RZ, R37, P0 ;  /* 0x000000ffff027224 */ /* 0x01cfe200000e0625 */
[----:B------:R-:W-:Y:S01]  /*17850*/  ISETP.GE.AND P0, PT, R34, 0x81, PT ;  /* 0x000000812200780c */ /* 0x000fe20003f06270 */
[----:B------:R-:W-:Y:S02]  /*17860*/  HADD2.F32 R4, -RZ, R4.H0_H0 ;  /* 0x20000004ff047230 */ /* 0x000fe40000004100 */
[----:B------:R-:W-:Y:S01]  /*17870*/  IMAD R6, R2, UR6, RZ ;  /* 0x0000000602067c24 */ /* 0x000fe2000f8e02ff */
[----:B------:R-:W-:Y:S01]  /*17880*/  ISETP.LT.OR P3, PT, R0, 0x1, !P0 ;  /* 0x000000010000780c */ /* 0x000fe20004761670 */
[----:B------:R-:W-:-:S04]  /*17890*/  IMAD.WIDE.U32 R2, R5, UR6, R38 ;  /* 0x0000000605027c25 */ /* 0x000fc8000f8e0026 */
[----:B------:R-:W-:Y:S01]  /*178a0*/  FMUL R4, R4, UR22 ;  /* 0x0000001604047c20 */ /* 0x000fe20008400000 */
[----:B------:R-:W-:Y:S01]  /*178b0*/  IMAD R5, R5, UR7, R6 ;  /* 0x0000000705057c24 */ /* 0x000fe2000f8e0206 */
[----:B------:R-:W-:-:S04]  /*178c0*/  IADD3 R2, P2, R2, UR10, RZ ;  /* 0x0000000a02027c10 */ /* 0x000fc8000ff5e0ff */
[----:B------:R-:W-:Y:S01]  /*178d0*/  IADD3.X R3, R3, UR11, R5, P2, !PT ;  /* 0x0000000b03037c10 */ /* 0x000fe200097fe405 */
[----:B------:R-:W-:-:S05]  /*178e0*/  FFMA R4, R7, UR15, R4 ;  /* 0x0000000f07047c23 */ /* 0x000fca0008000004 */
[----:B------:R-:W-:Y:S02]  /*178f0*/  F2FP.SATFINITE.E5M2.F32.PACK_AB_MERGE_C R7, RZ, R4, RZ ;  /* 0x00000004ff07723e */ /* 0x000fe400048060ff */
[----:B------:R-:W-:-:S03]  /*17900*/  PRMT R4, RZ, 0x7610, R4 ;  /* 0x00007610ff047816 */ /* 0x000fc60000000004 */
[----:B------:R0:W-:Y:S01]  /*17910*/  @!P1 STG.E.U8 desc[UR20][R26.64+0xf9], R7 ;  /* 0x0000f9071a009986 */ /* 0x0001e2000c101114 */
[----:B------:R-:W-:Y:S05]  /*17920*/  @P3 BRA `(.L_x_290) ;  /* 0x0000000000043947 */ /* 0x000fea0003800000 */
[----:B------:R2:W5:Y:S02]  /*17930*/  LDG.E.U8 R4, desc[UR20][R2.64] ;  /* 0x0000001402047981 */ /* 0x000564000c1e1100 */
.L_x_290:
[----:B------:R-:W-:Y:S05]  /*17940*/  BSYNC B1 ;  /* 0x0000000000017941 */ /* 0x000fea0003800000 */
.L_x_289:
[----:B------:R-:W3:Y:S01]  /*17950*/  LDL.LU R5, [R1+0x254] ;  /* 0x0002540001057983 */ /* 0x000ee20000300800 */
        /* <DEDUP_REMOVED lines=12> */
.L_x_292:
[----:B------:R-:W-:Y:S05]  /*17a20*/  BSYNC B1 ;  /* 0x0000000000017941 */ /* 0x000fea0003800000 */
.L_x_291:
[----:B---3--:R-:W3:Y:S01]  /*17a30*/  LDL.LU R5, [R1+0x258] ;  /* 0x0002580001057983 */ /* 0x008ee20000300800 */
[----:B-----5:R-:W-:Y:S01]  /*17a40*/  LOP3.LUT R4, R4, 0xff, RZ, 0xc0, !PT ;  /* 0x000000ff04047812 */ /* 0x020fe200078ec0ff */
[----:B------:R-:W-:Y:S01]  /*17a50*/  BSSY B1, `(.L_x_293) ;  /* 0x0000013000017945 */ /* 0x000fe20003800000 */
[----:B------:R-:W-:Y:S02]  /*17a60*/  IADD3 R35, P1, R35, 0x88, RZ ;  /* 0x0000008823237810 */ /* 0x000fe40007f3e0ff */
[----:B------:R-:W-:Y:S02]  /*17a70*/  F2FP.F16.E5M2.UNPACK_B R4, R4 ;  /* 0x00000004ff04723e */ /* 0x000fe400020004ff */
[----:B------:R-:W-:Y:S01]  /*17a80*/  PRMT R6, RZ, 0x7610, R6 ;  /* 0x00007610ff067816 */ /* 0x000fe20000000006 */
[----:B------:R-:W-:Y:S01]  /*17a90*/  IMAD.X R36, RZ, RZ, R37, P1 ;  /* 0x000000ffff247224 */ /* 0x000fe200008e0625 */
[----:B------:R-:W-:Y:S01]  /*17aa0*/  ISETP.GE.AND P1, PT, R34, 0x89, PT ;  /* 0x000000892200780c */ /* 0x000fe20003f26270 */
[----:B------:R-:W-:-:S02]  /*17ab0*/  HADD2.F32 R4, -RZ, R4.H0_H0 ;  /* 0x20000004ff047230 */ /* 0x000fc40000004100 */
[----:B------:R-:W-:Y:S01]  /*17ac0*/  IMAD R36, R36, UR6, RZ ;  /* 0x0000000624247c24 */ /* 0x000fe2000f8e02ff */
[----:B------:R-:W-:Y:S01]  /*17ad0*/  ISETP.LT.OR P5, PT, R0, 0x1, !P1 ;  /* 0x000000010000780c */ /* 0x000fe20004fa1670 */
[----:B------:R-:W-:-:S04]  /*17ae0*/  IMAD.WIDE.U32 R38, R35, UR6, R38 ;  /* 0x0000000623267c25 */ /* 0x000fc8000f8e0026 */
[----:B------:R-:W-:Y:S01]  /*17af0*/  FMUL R4, R4, UR22 ;  /* 0x0000001604047c20 */ /* 0x000fe20008400000 */
[----:B------:R-:W-:-:S03]  /*17b00*/  IMAD R35, R35, UR7, R36 ;  /* 0x0000000723237c24 */ /* 0x000fc6000f8e0224 */
[----:B---3--:R-:W-:Y:S01]  /*17b10*/  FFMA R5, R5, UR15, R4 ;  /* 0x0000000f05057c23 */ /* 0x008fe20008000004 */
[----:B------:R-:W-:-:S04]  /*17b20*/  IADD3 R4, P3, R38, UR10, RZ ;  /* 0x0000000a26047c10 */ /* 0x000fc8000ff7e0ff */
[----:B0-----:R-:W-:Y:S02]  /*17b30*/  F2FP.SATFINITE.E5M2.F32.PACK_AB_MERGE_C R7, RZ, R5, RZ ;  /* 0x00000005ff07723e */ /* 0x001fe400048060ff */
[----:B------:R-:W-:-:S03]  /*17b40*/  IADD3.X R5, R39, UR11, R35, P3, !PT ;  /* 0x0000000b27057c10 */ /* 0x000fc60009ffe423 */
[----:B------:R0:W-:Y:S01]  /*17b50*/  @!P2 STG.E.U8 desc[UR20][R30.64+0x1], R7 ;  /* 0x000001071e00a986 */ /* 0x0001e2000c101114 */
[----:B------:R-:W-:Y:S05]  /*17b60*/  @P5 BRA `(.L_x_294) ;  /* 0x0000000000045947 */ /* 0x000fea0003800000 */
[----:B------:R3:W5:Y:S02]  /*17b70*/  LDG.E.U8 R6, desc[UR20][R4.64] ;  /* 0x0000001404067981 */ /* 0x000764000c1e1100 */
.L_x_294:
[----:B------:R-:W-:Y:S05]  /*17b80*/  BSYNC B1 ;  /* 0x0000000000017941 */ /* 0x000fea0003800000 */
.L_x_293:
        /* <DEDUP_REMOVED lines=13> */
.L_x_296:
[----:B------:R-:W-:Y:S05]  /*17c60*/  BSYNC B1 ;  /* 0x0000000000017941 */ /* 0x000fea0003800000 */
.L_x_295:
        /* <DEDUP_REMOVED lines=13> */
.L_x_298:
[----:B------:R-:W-:Y:S05]  /*17d40*/  BSYNC B1 ;  /* 0x0000000000017941 */ /* 0x000fea0003800000 */
.L_x_297:
        /* <DEDUP_REMOVED lines=13> */
.L_x_300:
[----:B------:R-:W-:Y:S05]  /*17e20*/  BSYNC B1 ;  /* 0x0000000000017941 */ /* 0x000fea0003800000 */
.L_x_299:
        /* <DEDUP_REMOVED lines=13> */
.L_x_302:
[----:B------:R-:W-:Y:S05]  /*17f00*/  BSYNC B1 ;  /* 0x0000000000017941 */ /* 0x000fea0003800000 */
.L_x_301:
        /* <DEDUP_REMOVED lines=13> */
.L_x_304:
[----:B------:R-:W-:Y:S05]  /*17fe0*/  BSYNC B1 ;  /* 0x0000000000017941 */ /* 0x000fea0003800000 */
.L_x_303:
        /* <DEDUP_REMOVED lines=13> */
.L_x_306:
[----:B------:R-:W-:Y:S05]  /*180c0*/  BSYNC B1 ;  /* 0x0000000000017941 */ /* 0x000fea0003800000 */
.L_x_305:
        /* <DEDUP_REMOVED lines=13> */
.L_x_308:
[----:B------:R-:W-:Y:S05]  /*181a0*/  BSYNC B1 ;  /* 0x0000000000017941 */ /* 0x000fea0003800000 */
.L_x_307:
        /* <DEDUP_REMOVED lines=13> */
.L_x_310:
[----:B------:R-:W-:Y:S05]  /*18280*/  BSYNC B1 ;  /* 0x0000000000017941 */ /* 0x000fea0003800000 */
.L_x_309:
        /* <DEDUP_REMOVED lines=13> */
.L_x_312:
[----:B------:R-:W-:Y:S05]  /*18360*/  BSYNC B1 ;  /* 0x0000000000017941 */ /* 0x000fea0003800000 */
.L_x_311:
        /* <DEDUP_REMOVED lines=13> */
.L_x_314:
[----:B------:R-:W-:Y:S05]  /*18440*/  BSYNC B1 ;  /* 0x0000000000017941 */ /* 0x000fea0003800000 */
.L_x_313:
        /* <DEDUP_REMOVED lines=13> */
.L_x_316:
[----:B------:R-:W-:Y:S05]  /*18520*/  BSYNC B1 ;  /* 0x0000000000017941 */ /* 0x000fea0003800000 */
.L_x_315:
        /* <DEDUP_REMOVED lines=13> */
.L_x_318:
[----:B------:R-:W-:Y:S05]  /*18600*/  BSYNC B1 ;  /* 0x0000000000017941 */ /* 0x000fea0003800000 */
.L_x_317:
        /* <DEDUP_REMOVED lines=13> */
.L_x_320:
[----:B------:R-:W-:Y:S05]  /*186e0*/  BSYNC B1 ;  /* 0x0000000000017941 */ /* 0x000fea0003800000 */
.L_x_319:
        /* <DEDUP_REMOVED lines=13> */
.L_x_322:
[----:B------:R-:W-:Y:S05]  /*187c0*/  BSYNC B1 ;  /* 0x0000000000017941 */ /* 0x000fea0003800000 */
.L_x_321:
        /* <DEDUP_REMOVED lines=13> */
.L_x_324:
[----:B------:R-:W-:Y:S05]  /*188a0*/  BSYNC B1 ;  /* 0x0000000000017941 */ /* 0x000fea0003800000 */
.L_x_323:
        /* <DEDUP_REMOVED lines=13> */
.L_x_326:
[----:B------:R-:W-:Y:S05]  /*18980*/  BSYNC B1 ;  /* 0x0000000000017941 */ /* 0x000fea0003800000 */
.L_x_325:
        /* <DEDUP_REMOVED lines=13> */
.L_x_328:
[----:B------:R-:W-:Y:S05]  /*18a60*/  BSYNC B1 ;  /* 0x0000000000017941 */ /* 0x000fea0003800000 */
.L_x_327:
        /* <DEDUP_REMOVED lines=13> */
.L_x_330:
[----:B------:R-:W-:Y:S05]  /*18b40*/  BSYNC B1 ;  /* 0x0000000000017941 */ /* 0x000fea0003800000 */
.L_x_329:
        /* <DEDUP_REMOVED lines=13> */
.L_x_332:
[----:B------:R-:W-:Y:S05]  /*18c20*/  BSYNC B1 ;  /* 0x0000000000017941 */ /* 0x000fea0003800000 */
.L_x_331:
        /* <DEDUP_REMOVED lines=13> */
.L_x_334:
[----:B------:R-:W-:Y:S05]  /*18d00*/  BSYNC B1 ;  /* 0x0000000000017941 */ /* 0x000fea0003800000 */
.L_x_333:
        /* <DEDUP_REMOVED lines=13> */
.L_x_336:
[----:B------:R-:W-:Y:S05]  /*18de0*/  BSYNC B1 ;  /* 0x0000000000017941 */ /* 0x000fea0003800000 */
.L_x_335:
        /* <DEDUP_REMOVED lines=13> */
.L_x_338:
[----:B------:R-:W-:Y:S05]  /*18ec0*/  BSYNC B1 ;  /* 0x0000000000017941 */ /* 0x000fea0003800000 */
.L_x_337:
        /* <DEDUP_REMOVED lines=13> */
.L_x_340:
[----:B------:R-:W-:Y:S05]  /*18fa0*/  BSYNC B1 ;  /* 0x0000000000017941 */ /* 0x000fea0003800000 */
.L_x_339:
        /* <DEDUP_REMOVED lines=13> */
.L_x_342:
[----:B------:R-:W-:Y:S05]  /*19080*/  BSYNC B1 ;  /* 0x0000000000017941 */ /* 0x000fea0003800000 */
.L_x_341:
        /* <DEDUP_REMOVED lines=13> */
.L_x_344:
[----:B------:R-:W-:Y:S05]  /*19160*/  BSYNC B1 ;  /* 0x0000000000017941 */ /* 0x000fea0003800000 */
.L_x_343:
        /* <DEDUP_REMOVED lines=13> */
.L_x_346:
[----:B------:R-:W-:Y:S05]  /*19240*/  BSYNC B1 ;  /* 0x0000000000017941 */ /* 0x000fea0003800000 */
.L_x_345:
        /* <DEDUP_REMOVED lines=13> */
.L_x_348:
[----:B------:R-:W-:Y:S05]  /*19320*/  BSYNC B1 ;  /* 0x0000000000017941 */ /* 0x000fea0003800000 */
.L_x_347:
        /* <DEDUP_REMOVED lines=13> */
.L_x_350:
[----:B------:R-:W-:Y:S05]  /*19400*/  BSYNC B1 ;  /* 0x0000000000017941 */ /* 0x000fea0003800000 */
.L_x_349:
        /* <DEDUP_REMOVED lines=13> */
.L_x_352:
[----:B------:R-:W-:Y:S05]  /*194e0*/  BSYNC B1 ;  /* 0x0000000000017941 */ /* 0x000fea0003800000 */
.L_x_351:
        /* <DEDUP_REMOVED lines=13> */
.L_x_354:
[----:B------:R-:W-:Y:S05]  /*195c0*/  BSYNC B1 ;  /* 0x0000000000017941 */ /* 0x000fea0003800000 */
.L_x_353:
        /* <DEDUP_REMOVED lines=13> */
.L_x_356:
[----:B------:R-:W-:Y:S05]  /*196a0*/  BSYNC B1 ;  /* 0x0000000000017941 */ /* 0x000fea0003800000 */
.L_x_355:
        /* <DEDUP_REMOVED lines=13> */
.L_x_358:
[----:B------:R-:W-:Y:S05]  /*19780*/  BSYNC B1 ;  /* 0x0000000000017941 */ /* 0x000fea0003800000 */
.L_x_357:
        /* <DEDUP_REMOVED lines=13> */
.L_x_360:
[----:B------:R-:W-:Y:S05]  /*19860*/  BSYNC B1 ;  /* 0x0000000000017941 */ /* 0x000fea0003800000 */
.L_x_359:
        /* <DEDUP_REMOVED lines=13> */
.L_x_362:
[----:B------:R-:W-:Y:S05]  /*19940*/  BSYNC B1 ;  /* 0x0000000000017941 */ /* 0x000fea0003800000 */
.L_x_361:
        /* <DEDUP_REMOVED lines=13> */
.L_x_364:
[----:B------:R-:W-:Y:S05]  /*19a20*/  BSYNC B1 ;  /* 0x0000000000017941 */ /* 0x000fea0003800000 */
.L_x_363:
        /* <DEDUP_REMOVED lines=13> */
.L_x_366:
[----:B------:R-:W-:Y:S05]  /*19b00*/  BSYNC B1 ;  /* 0x0000000000017941 */ /* 0x000fea0003800000 */
.L_x_365:
        /* <DEDUP_REMOVED lines=13> */
.L_x_368:
[----:B------:R-:W-:Y:S05]  /*19be0*/  BSYNC B1 ;  /* 0x0000000000017941 */ /* 0x000fea0003800000 */
.L_x_367:
        /* <DEDUP_REMOVED lines=13> */
.L_x_370:
[----:B------:R-:W-:Y:S05]  /*19cc0*/  BSYNC B1 ;  /* 0x0000000000017941 */ /* 0x000fea0003800000 */
.L_x_369:
        /* <DEDUP_REMOVED lines=13> */
.L_x_372:
[----:B------:R-:W-:Y:S05]  /*19da0*/  BSYNC B1 ;  /* 0x0000000000017941 */ /* 0x000fea0003800000 */
.L_x_371:
        /* <DEDUP_REMOVED lines=13> */
.L_x_374:
[----:B------:R-:W-:Y:S05]  /*19e80*/  BSYNC B1 ;  /* 0x0000000000017941 */ /* 0x000fea0003800000 */
.L_x_373:
        /* <DEDUP_REMOVED lines=13> */
.L_x_376:
[----:B------:R-:W-:Y:S05]  /*19f60*/  BSYNC B1 ;  /* 0x0000000000017941 */ /* 0x000fea0003800000 */
.L_x_375:
        /* <DEDUP_REMOVED lines=13> */
.L_x_378:
[----:B------:R-:W-:Y:S05]  /*1a040*/  BSYNC B1 ;  /* 0x0000000000017941 */ /* 0x000fea0003800000 */
.L_x_377:
        /* <DEDUP_REMOVED lines=13> */
.L_x_380:
[----:B------:R-:W-:Y:S05]  /*1a120*/  BSYNC B1 ;  /* 0x0000000000017941 */ /* 0x000fea0003800000 */
.L_x_379:
        /* <DEDUP_REMOVED lines=13> */
.L_x_382:
[----:B------:R-:W-:Y:S05]  /*1a200*/  BSYNC B1 ;  /* 0x0000000000017941 */ /* 0x000fea0003800000 */
.L_x_381:
        /* <DEDUP_REMOVED lines=13> */
.L_x_384:
[----:B------:R-:W-:Y:S05]  /*1a2e0*/  BSYNC B1 ;  /* 0x0000000000017941 */ /* 0x000fea0003800000 */
.L_x_383:
        /* <DEDUP_REMOVED lines=13> */
.L_x_386:
[----:B------:R-:W-:Y:S05]  /*1a3c0*/  BSYNC B1 ;  /* 0x0000000000017941 */ /* 0x000fea0003800000 */
.L_x_385:
        /* <DEDUP_REMOVED lines=13> */
.L_x_388:
[----:B------:R-:W-:Y:S05]  /*1a4a0*/  BSYNC B1 ;  /* 0x0000000000017941 */ /* 0x000fea0003800000 */
.L_x_387:
        /* <DEDUP_REMOVED lines=13> */
.L_x_390:
[----:B------:R-:W-:Y:S05]  /*1a580*/  BSYNC B1 ;  /* 0x0000000000017941 */ /* 0x000fea0003800000 */
.L_x_389:
        /* <DEDUP_REMOVED lines=13> */
.L_x_392:
[----:B------:R-:W-:Y:S05]  /*1a660*/  BSYNC B1 ;  /* 0x0000000000017941 */ /* 0x000fea0003800000 */
.L_x_391:
        /* <DEDUP_REMOVED lines=13> */
.L_x_394:
[----:B------:R-:W-:Y:S05]  /*1a740*/  BSYNC B1 ;  /* 0x0000000000017941 */ /* 0x000fea0003800000 */
.L_x_393:
        /* <DEDUP_REMOVED lines=13> */
.L_x_396:
[----:B------:R-:W-:Y:S05]  /*1a820*/  BSYNC B1 ;  /* 0x0000000000017941 */ /* 0x000fea0003800000 */
.L_x_395:
        /* <DEDUP_REMOVED lines=13> */
.L_x_398:
[----:B------:R-:W-:Y:S05]  /*1a900*/  BSYNC B1 ;  /* 0x0000000000017941 */ /* 0x000fea0003800000 */
.L_x_397:
        /* <DEDUP_REMOVED lines=13> */
.L_x_400:
[----:B------:R-:W-:Y:S05]  /*1a9e0*/  BSYNC B1 ;  /* 0x0000000000017941 */ /* 0x000fea0003800000 */
.L_x_399:
        /* <DEDUP_REMOVED lines=13> */
.L_x_402:
[----:B------:R-:W-:Y:S05]  /*1aac0*/  BSYNC B1 ;  /* 0x0000000000017941 */ /* 0x000fea0003800000 */
.L_x_401:
        /* <DEDUP_REMOVED lines=13> */
.L_x_404:
[----:B------:R-:W-:Y:S05]  /*1aba0*/  BSYNC B1 ;  /* 0x0000000000017941 */ /* 0x000fea0003800000 */
.L_x_403:
        /* <DEDUP_REMOVED lines=13> */
.L_x_406:
[----:B------:R-:W-:Y:S05]  /*1ac80*/  BSYNC B1 ;  /* 0x0000000000017941 */ /* 0x000fea0003800000 */
.L_x_405:
        /* <DEDUP_REMOVED lines=13> */
.L_x_408:
[----:B------:R-:W-:Y:S05]  /*1ad60*/  BSYNC B1 ;  /* 0x0000000000017941 */ /* 0x000fea0003800000 */
.L_x_407:
        /* <DEDUP_REMOVED lines=13> */
.L_x_410:
[----:B------:R-:W-:Y:S05]  /*1ae40*/  BSYNC B1 ;  /* 0x0000000000017941 */ /* 0x000fea0003800000 */
.L_x_409:
        /* <DEDUP_REMOVED lines=13> */
.L_x_412:
[----:B------:R-:W-:Y:S05]  /*1af20*/  BSYNC B1 ;  /* 0x0000000000017941 */ /* 0x000fea0003800000 */
.L_x_411:
        /* <DEDUP_REMOVED lines=13> */
.L_x_414:
[----:B------:R-:W-:Y:S05]  /*1b000*/  BSYNC B1 ;  /* 0x0000000000017941 */ /* 0x000fea0003800000 */
.L_x_413:
        /* <DEDUP_REMOVED lines=13> */
.L_x_416:
[----:B------:R-:W-:Y:S05]  /*1b0e0*/  BSYNC B1 ;  /* 0x0000000000017941 */ /* 0x000fea0003800000 */
.L_x_415:
        /* <DEDUP_REMOVED lines=13> */
.L_x_418:
[----:B------:R-:W-:Y:S05]  /*1b1c0*/  BSYNC B1 ;  /* 0x0000000000017941 */ /* 0x000fea0003800000 */
.L_x_417:
        /* <DEDUP_REMOVED lines=13> */
.L_x_420:
[----:B------:R-:W-:Y:S05]  /*1b2a0*/  BSYNC B1 ;  /* 0x0000000000017941 */ /* 0x000fea0003800000 */
.L_x_419:
        /* <DEDUP_REMOVED lines=13> */
.L_x_422:
[----:B------:R-:W-:Y:S05]  /*1b380*/  BSYNC B1 ;  /* 0x0000000000017941 */ /* 0x000fea0003800000 */
.L_x_421:
        /* <DEDUP_REMOVED lines=13> */
.L_x_424:
[----:B------:R-:W-:Y:S05]  /*1b460*/  BSYNC B1 ;  /* 0x0000000000017941 */ /* 0x000fea0003800000 */
.L_x_423:
        /* <DEDUP_REMOVED lines=13> */
.L_x_426:
[----:B------:R-:W-:Y:S05]  /*1b540*/  BSYNC B1 ;  /* 0x0000000000017941 */ /* 0x000fea0003800000 */
.L_x_425:
        /* <DEDUP_REMOVED lines=13> */
.L_x_428:
[----:B------:R-:W-:Y:S05]  /*1b620*/  BSYNC B1 ;  /* 0x0000000000017941 */ /* 0x000fea0003800000 */
.L_x_427:
        /* <DEDUP_REMOVED lines=13> */
.L_x_430:
[----:B------:R-:W-:Y:S05]  /*1b700*/  BSYNC B1 ;  /* 0x0000000000017941 */ /* 0x000fea0003800000 */
.L_x_429:
        /* <DEDUP_REMOVED lines=13> */
.L_x_432:
[----:B------:R-:W-:Y:S05]  /*1b7e0*/  BSYNC B1 ;  /* 0x0000000000017941 */ /* 0x000fea0003800000 */
.L_x_431:
        /* <DEDUP_REMOVED lines=13> */
.L_x_434:
[----:B------:R-:W-:Y:S05]  /*1b8c0*/  BSYNC B1 ;  /* 0x0000000000017941 */ /* 0x000fea0003800000 */
.L_x_433:
        /* <DEDUP_REMOVED lines=13> */
.L_x_436:
[----:B------:R-:W-:Y:S05]  /*1b9a0*/  BSYNC B1 ;  /* 0x0000000000017941 */ /* 0x000fea0003800000 */
.L_x_435:
        /* <DEDUP_REMOVED lines=13> */
.L_x_438:
[----:B------:R-:W-:Y:S05]  /*1ba80*/  BSYNC B1 ;  /* 0x0000000000017941 */ /* 0x000fea0003800000 */
.L_x_437:
        /* <DEDUP_REMOVED lines=13> */
.L_x_440:
[----:B------:R-:W-:Y:S05]  /*1bb60*/  BSYNC B1 ;  /* 0x0000000000017941 */ /* 0x000fea0003800000 */
.L_x_439:
        /* <DEDUP_REMOVED lines=13> */
.L_x_442:
[----:B------:R-:W-:Y:S05]  /*1bc40*/  BSYNC B1 ;  /* 0x0000000000017941 */ /* 0x000fea0003800000 */
.L_x_441:
        /* <DEDUP_REMOVED lines=13> */
.L_x_444:
[----:B------:R-:W-:Y:S05]  /*1bd20*/  BSYNC B1 ;  /* 0x0000000000017941 */ /* 0x000fea0003800000 */
.L_x_443:
        /* <DEDUP_REMOVED lines=13> */
.L_x_446:
[----:B------:R-:W-:Y:S05]  /*1be00*/  BSYNC B1 ;  /* 0x0000000000017941 */ /* 0x000fea0003800000 */
.L_x_445:
        /* <DEDUP_REMOVED lines=13> */
.L_x_448:
[----:B------:R-:W-:Y:S05]  /*1bee0*/  BSYNC B1 ;  /* 0x0000000000017941 */ /* 0x000fea0003800000 */
.L_x_447:
        /* <DEDUP_REMOVED lines=13> */
.L_x_450:
[----:B------:R-:W-:Y:S05]  /*1bfc0*/  BSYNC B1 ;  /* 0x0000000000017941 */ /* 0x000fea0003800000 */
.L_x_449:
        /* <DEDUP_REMOVED lines=13> */
.L_x_452:
[----:B------:R-:W-:Y:S05]  /*1c0a0*/  BSYNC B1 ;  /* 0x0000000000017941 */ /* 0x000fea0003800000 */
.L_x_451:
        /* <DEDUP_REMOVED lines=13> */
.L_x_454:
[----:B------:R-:W-:Y:S05]  /*1c180*/  BSYNC B1 ;  /* 0x0000000000017941 */ /* 0x000fea0003800000 */
.L_x_453:
        /* <DEDUP_REMOVED lines=13> */
.L_x_456:
[----:B------:R-:W-:Y:S05]  /*1c260*/  BSYNC B1 ;  /* 0x0000000000017941 */ /* 0x000fea0003800000 */
.L_x_455:
        /* <DEDUP_REMOVED lines=13> */
.L_x_458:
[----:B------:R-:W-:Y:S05]  /*1c340*/  BSYNC B1 ;  /* 0x0000000000017941 */ /* 0x000fea0003800000 */
.L_x_457:
        /* <DEDUP_REMOVED lines=13> */
.L_x_460:
[----:B------:R-:W-:Y:S05]  /*1c420*/  BSYNC B1 ;  /* 0x0000000000017941 */ /* 0x000fea0003800000 */
.L_x_459:
        /* <DEDUP_REMOVED lines=13> */
.L_x_462:
[----:B------:R-:W-:Y:S05]  /*1c500*/  BSYNC B1 ;  /* 0x0000000000017941 */ /* 0x000fea0003800000 */
.L_x_461:
        /* <DEDUP_REMOVED lines=13> */
.L_x_464:
[----:B------:R-:W-:Y:S05]  /*1c5e0*/  BSYNC B1 ;  /* 0x0000000000017941 */ /* 0x000fea0003800000 */
.L_x_463:
        /* <DEDUP_REMOVED lines=13> */
.L_x_466:
[----:B------:R-:W-:Y:S05]  /*1c6c0*/  BSYNC B1 ;  /* 0x0000000000017941 */ /* 0x000fea0003800000 */
.L_x_465:
        /* <DEDUP_REMOVED lines=13> */
.L_x_468:
[----:B------:R-:W-:Y:S05]  /*1c7a0*/  BSYNC B1 ;  /* 0x0000000000017941 */ /* 0x000fea0003800000 */
.L_x_467:
        /* <DEDUP_REMOVED lines=13> */
.L_x_470:
[----:B------:R-:W-:Y:S05]  /*1c880*/  BSYNC B1 ;  /* 0x0000000000017941 */ /* 0x000fea0003800000 */
.L_x_469:
        /* <DEDUP_REMOVED lines=13> */
.L_x_472:
[----:B------:R-:W-:Y:S05]  /*1c960*/  BSYNC B1 ;  /* 0x0000000000017941 */ /* 0x000fea0003800000 */
.L_x_471:
        /* <DEDUP_REMOVED lines=13> */
.L_x_474:
[----:B------:R-:W-:Y:S05]  /*1ca40*/  BSYNC B1 ;  /* 0x0000000000017941 */ /* 0x000fea0003800000 */
.L_x_473:
        /* <DEDUP_REMOVED lines=13> */
.L_x_476:
[----:B------:R-:W-:Y:S05]  /*1cb20*/  BSYNC B1 ;  /* 0x0000000000017941 */ /* 0x000fea0003800000 */
.L_x_475:
        /* <DEDUP_REMOVED lines=13> */
.L_x_478:
[----:B------:R-:W-:Y:S05]  /*1cc00*/  BSYNC B1 ;  /* 0x0000000000017941 */ /* 0x000fea0003800000 */
.L_x_477:
        /* <DEDUP_REMOVED lines=13> */
.L_x_480:
[----:B------:R-:W-:Y:S05]  /*1cce0*/  BSYNC B1 ;  /* 0x0000000000017941 */ /* 0x000fea0003800000 */
.L_x_479:
        /* <DEDUP_REMOVED lines=13> */
.L_x_482:
[----:B------:R-:W-:Y:S05]  /*1cdc0*/  BSYNC B1 ;  /* 0x0000000000017941 */ /* 0x000fea0003800000 */
.L_x_481:
        /* <DEDUP_REMOVED lines=13> */
.L_x_484:
[----:B------:R-:W-:Y:S05]  /*1cea0*/  BSYNC B1 ;  /* 0x0000000000017941 */ /* 0x000fea0003800000 */
.L_x_483:
        /* <DEDUP_REMOVED lines=13> */
.L_x_486:
[----:B------:R-:W-:Y:S05]  /*1cf80*/  BSYNC B1 ;  /* 0x0000000000017941 */ /* 0x000fea0003800000 */
.L_x_485:
        /* <DEDUP_REMOVED lines=13> */
.L_x_488:
[----:B------:R-:W-:Y:S05]  /*1d060*/  BSYNC B1 ;  /* 0x0000000000017941 */ /* 0x000fea0003800000 */
.L_x_487:
        /* <DEDUP_REMOVED lines=13> */
.L_x_490:
[----:B------:R-:W-:Y:S05]  /*1d140*/  BSYNC B1 ;  /* 0x0000000000017941 */ /* 0x000fea0003800000 */
.L_x_489:
        /* <DEDUP_REMOVED lines=13> */
.L_x_492:
[----:B------:R-:W-:Y:S05]  /*1d220*/  BSYNC B1 ;  /* 0x0000000000017941 */ /* 0x000fea0003800000 */
.L_x_491:
        /* <DEDUP_REMOVED lines=13> */
.L_x_494:
[----:B------:R-:W-:Y:S05]  /*1d300*/  BSYNC B1 ;  /* 0x0000000000017941 */ /* 0x000fea0003800000 */
.L_x_493:
        /* <DEDUP_REMOVED lines=13> */
.L_x_496:
[----:B------:R-:W-:Y:S05]  /*1d3e0*/  BSYNC B1 ;  /* 0x0000000000017941 */ /* 0x000fea0003800000 */
.L_x_495:
        /* <DEDUP_REMOVED lines=13> */
.L_x_498:
[----:B------:R-:W-:Y:S05]  /*1d4c0*/  BSYNC B1 ;  /* 0x0000000000017941 */ /* 0x000fea0003800000 */
.L_x_497:
        /* <DEDUP_REMOVED lines=13> */
.L_x_500:
[----:B------:R-:W-:Y:S05]  /*1d5a0*/  BSYNC B1 ;  /* 0x0000000000017941 */ /* 0x000fea0003800000 */
.L_x_499:
        /* <DEDUP_REMOVED lines=13> */
.L_x_502:
[----:B------:R-:W-:Y:S05]  /*1d680*/  BSYNC B1 ;  /* 0x0000000000017941 */ /* 0x000fea0003800000 */
.L_x_501:
        /* <DEDUP_REMOVED lines=13> */
.L_x_504:
[----:B------:R-:W-:Y:S05]  /*1d760*/  BSYNC B1 ;  /* 0x0000000000017941 */ /* 0x000fea0003800000 */
.L_x_503:
        /* <DEDUP_REMOVED lines=13> */
.L_x_506:
[----:B------:R-:W-:Y:S05]  /*1d840*/  BSYNC B1 ;  /* 0x0000000000017941 */ /* 0x000fea0003800000 */
.L_x_505:
        /* <DEDUP_REMOVED lines=13> */
.L_x_508:
[----:B------:R-:W-:Y:S05]  /*1d920*/  BSYNC B1 ;  /* 0x0000000000017941 */ /* 0x000fea0003800000 */
.L_x_507:
        /* <DEDUP_REMOVED lines=13> */
.L_x_510:
[----:B------:R-:W-:Y:S05]  /*1da00*/  BSYNC B1 ;  /* 0x0000000000017941 */ /* 0x000fea0003800000 */
.L_x_509:
        /* <DEDUP_REMOVED lines=13> */
.L_x_512:
[----:B------:R-:W-:Y:S05]  /*1dae0*/  BSYNC B1 ;  /* 0x0000000000017941 */ /* 0x000fea0003800000 */
.L_x_511:
        /* <DEDUP_REMOVED lines=13> */
.L_x_514:
[----:B------:R-:W-:Y:S05]  /*1dbc0*/  BSYNC B1 ;  /* 0x0000000000017941 */ /* 0x000fea0003800000 */
.L_x_513:
        /* <DEDUP_REMOVED lines=13> */
.L_x_516:
[----:B------:R-:W-:Y:S05]  /*1dca0*/  BSYNC B1 ;  /* 0x0000000000017941 */ /* 0x000fea0003800000 */
.L_x_515:
        /* <DEDUP_REMOVED lines=13> */
.L_x_518:
[----:B------:R-:W-:Y:S05]  /*1dd80*/  BSYNC B1 ;  /* 0x0000000000017941 */ /* 0x000fea0003800000 */
.L_x_517:
        /* <DEDUP_REMOVED lines=13> */
.L_x_520:
[----:B------:R-:W-:Y:S05]  /*1de60*/  BSYNC B1 ;  /* 0x0000000000017941 */ /* 0x000fea0003800000 */
.L_x_519:
        /* <DEDUP_REMOVED lines=13> */
.L_x_522:
[----:B------:R-:W-:Y:S05]  /*1df40*/  BSYNC B1 ;  /* 0x0000000000017941 */ /* 0x000fea0003800000 */
.L_x_521:
        /* <DEDUP_REMOVED lines=13> */
.L_x_524:
[----:B------:R-:W-:Y:S05]  /*1e020*/  BSYNC B1 ;  /* 0x0000000000017941 */ /* 0x000fea0003800000 */
.L_x_523:
        /* <DEDUP_REMOVED lines=13> */
.L_x_526:
[----:B------:R-:W-:Y:S05]  /*1e100*/  BSYNC B1 ;  /* 0x0000000000017941 */ /* 0x000fea0003800000 */
.L_x_525:
        /* <DEDUP_REMOVED lines=13> */
.L_x_528:
[----:B------:R-:W-:Y:S05]  /*1e1e0*/  BSYNC B1 ;  /* 0x0000000000017941 */ /* 0x000fea0003800000 */
.L_x_527:
        /* <DEDUP_REMOVED lines=13> */
.L_x_530:
[----:B------:R-:W-:Y:S05]  /*1e2c0*/  BSYNC B1 ;  /* 0x0000000000017941 */ /* 0x000fea0003800000 */
.L_x_529:
        /* <DEDUP_REMOVED lines=13> */
.L_x_532:
[----:B------:R-:W-:Y:S05]  /*1e3a0*/  BSYNC B1 ;  /* 0x0000000000017941 */ /* 0x000fea0003800000 */
.L_x_531:
        /* <DEDUP_REMOVED lines=13> */
.L_x_534:
[----:B------:R-:W-:Y:S05]  /*1e480*/  BSYNC B1 ;  /* 0x0000000000017941 */ /* 0x000fea0003800000 */
.L_x_533:
        /* <DEDUP_REMOVED lines=13> */
.L_x_536:
[----:B------:R-:W-:Y:S05]  /*1e560*/  BSYNC B1 ;  /* 0x0000000000017941 */ /* 0x000fea0003800000 */
.L_x_535:
        /* <DEDUP_REMOVED lines=13> */
.L_x_538:
[----:B------:R-:W-:Y:S05]  /*1e640*/  BSYNC B1 ;  /* 0x0000000000017941 */ /* 0x000fea0003800000 */
.L_x_537:
        /* <DEDUP_REMOVED lines=13> */
.L_x_540:
[----:B------:R-:W-:Y:S05]  /*1e720*/  BSYNC B1 ;  /* 0x0000000000017941 */ /* 0x000fea0003800000 */
.L_x_539:
[----:B--234-:R-:W2:Y:S01]  /*1e730*/  LDL.LU R3, [R1+0x448] ;  /* 0x0004480001037983 */ /* 0x01cea20000300800 */
[----:B-----5:R-:W-:Y:S01]  /*1e740*/  LOP3.LUT R6, R6, 0xff, RZ, 0xc0, !PT ;  /* 0x000000ff06067812 */ /* 0x020fe200078ec0ff */
[----:B------:R-:W-:Y:S01]  /*1e750*/  BSSY B1, `(.L_x_541) ;  /* 0x000000b000017945 */ /* 0x000fe20003800000 */
[----:B------:R-:W-:Y:S02]  /*1e760*/  ISETP.LT.OR P2, PT, R0, 0xf9, !P1 ;  /* 0x000000f90000780c */ /* 0x000fe40004f41670 */
[----:B------:R-:W-:Y:S02]  /*1e770*/  F2FP.F16.E5M2.UNPACK_B R6, R6 ;  /* 0x00000006ff06723e */ /* 0x000fe400020004ff */
[----:B------:R-:W-:-:S03]  /*1e780*/  PRMT R2, RZ, 0x7610, R2 ;  /* 0x00007610ff027816 */ /* 0x000fc60000000002 */
[----:B------:R-:W-:-:S05]  /*1e790*/  HADD2.F32 R6, -RZ, R6.H0_H0 ;  /* 0x20000006ff067230 */ /* 0x000fca0000004100 */
[----:B------:R-:W-:-:S04]  /*1e7a0*/  FMUL R6, R6, UR22 ;  /* 0x0000001606067c20 */ /* 0x000fc80008400000 */
[----:B--2---:R-:W-:-:S05]  /*1e7b0*/  FFMA R6, R3, UR15, R6 ;  /* 0x0000000f03067c23 */ /* 0x004fca0008000006 */
[----:B------:R-:W-:-:S05]  /*1e7c0*/  F2FP.SATFINITE.E5M2.F32.PACK_AB_MERGE_C R3, RZ, R6, RZ ;  /* 0x00000006ff03723e */ /* 0x000fca00048060ff */
[----:B------:R2:W-:Y:S01]  /*1e7d0*/  @!P0 STG.E.U8 desc[UR20][R30.64+0xf9], R3 ;  /* 0x0000f9031e008986 */ /* 0x0005e2000c101114 */
[----:B------:R-:W-:Y:S05]  /*1e7e0*/  @P2 BRA `(.L_x_542) ;  /* 0x0000000000042947 */ /* 0x000fea0003800000 */
[----:B------:R3:W5:Y:S02]  /*1e7f0*/  LDG.E.U8 R2, desc[UR20][R4.64+0xf8] ;  /* 0x0000f81404027981 */ /* 0x000764000c1e1100 */
.L_x_542:
[----:B------:R-:W-:Y:S05]  /*1e800*/  BSYNC B1 ;  /* 0x0000000000017941 */ /* 0x000fea0003800000 */
.L_x_541:
[----:B--2---:R-:W2:Y:S01]  /*1e810*/  LDL.LU R3, [R1+0x44c] ;  /* 0x00044c0001037983 */ /* 0x004ea20000300800 */
        /* <DEDUP_REMOVED lines=12> */
.L_x_544:
[----:B------:R-:W-:Y:S05]  /*1e8e0*/  BSYNC B1 ;  /* 0x0000000000017941 */ /* 0x000fea0003800000 */
.L_x_543:
[----:B------:R-:W-:Y:S05]  /*1e8f0*/  @P1 BRA `(.L_x_545) ;  /* 0x0000004800881947 */ /* 0x000fea0003800000 */
[----:B------:R-:W2:Y:S01]  /*1e900*/  LDL.LU R2, [R1+0x450] ;  /* 0x0004500001027983 */ /* 0x000ea20000300800 */
[----:B-----5:R-:W-:-:S04]  /*1e910*/  LOP3.LUT R0, R0, 0xff, RZ, 0xc0, !PT ;  /* 0x000000ff00007812 */ /* 0x020fc800078ec0ff */
[----:B------:R-:W-:-:S05]  /*1e920*/  F2FP.F16.E5M2.UNPACK_B R0, R0 ;  /* 0x00000000ff00723e */ /* 0x000fca00020004ff */
[----:B------:R-:W-:-:S05]  /*1e930*/  HADD2.F32 R0, -RZ, R0.H0_H0 ;  /* 0x20000000ff007230 */ /* 0x000fca0000004100 */
[----:B------:R-:W-:-:S04]  /*1e940*/  FMUL R0, R0, UR22 ;  /* 0x0000001600007c20 */ /* 0x000fc80008400000 */
[----:B--2---:R-:W-:-:S05]  /*1e950*/  FFMA R0, R2, UR15, R0 ;  /* 0x0000000f02007c23 */ /* 0x004fca0008000000 */
[----:B------:R-:W-:-:S05]  /*1e960*/  F2FP.SATFINITE.E5M2.F32.PACK_AB_MERGE_C R3, RZ, R0, RZ ;  /* 0x00000000ff03723e */ /* 0x000fca00048060ff */
[----:B------:R2:W-:Y:S01]  /*1e970*/  STG.E.U8 desc[UR20][R28.64+0xf9], R3 ;  /* 0x0000f9031c007986 */ /* 0x0005e2000c101114 */
[----:B------:R-:W-:Y:S05]  /*1e980*/  BRA `(.L_x_545) ;  /* 0x0000004800647947 */ /* 0x000fea0003800000 */
.L_x_32:
[----:B------:R-:W-:Y:S01]  /*1e990*/  ISETP.GE.AND P3, PT, R34, 0x1, PT ;  /* 0x000000012200780c */ /* 0x000fe20003f66270 */
[----:B------:R-:W-:Y:S01]  /*1e9a0*/  FMUL R3, R3, UR15 ;  /* 0x0000000f03037c20 */ /* 0x000fe20008400000 */
[----:B------:R-:W3:Y:S02]  /*1e9b0*/  LDL.LU R2, [R1+0x200] ;  /* 0x0002000001027983 */ /* 0x000ee40000300800 */
[----:B------:R-:W-:Y:S02]  /*1e9c0*/  ISETP.LT.OR P0, PT, R0, 0x1, !P3 ;  /* 0x000000010000780c */ /* 0x000fe40005f01670 */
[----:B------:R-:W-:Y:S01]  /*1e9d0*/  F2FP.SATFINITE.E5M2.F32.PACK_AB_MERGE_C R3, RZ, R3, RZ ;  /* 0x00000003ff03723e */ /* 0x000fe200048060ff */
[----:B------:R-:W-:Y:S01]  /*1e9e0*/  FMUL R4, R4, UR15 ;  /* 0x0000000f04047c20 */ /* 0x000fe20008400000 */
[----:B------:R-:W-:Y:S01]  /*1e9f0*/  ISETP.GE.AND P2, PT, R34, 0x9, PT ;  /* 0x000000092200780c */ /* 0x000fe20003f46270 */
[----:B------:R-:W-:Y:S01]  /*1ea00*/  FMUL R5, R5, UR15 ;  /* 0x0000000f05057c20 */ /* 0x000fe20008400000 */
[----:B------:R-:W-:Y:S01]  /*1ea10*/  ISETP.LT.OR P1, PT, R0, 0x9, !P3 ;  /* 0x000000090000780c */ /* 0x000fe20005f21670 */
[----:B------:R-:W-:Y:S01]  /*1ea20*/  FMUL R6, R6, UR15 ;  /* 0x0000000f06067c20 */ /* 0x000fe20008400000 */
[----:B------:R-:W-:Y:S01]  /*1ea30*/  FMUL R7, R7, UR15 ;  /* 0x0000000f07077c20 */ /* 0x000fe20008400000 */
[----:B------:R-:W-:Y:S01]  /*1ea40*/  FMUL R8, R8, UR15 ;  /* 0x0000000f08087c20 */ /* 0x000fe20008400000 */
[----:B------:R-:W-:Y:S01]  /*1ea50*/  FMUL R9, R9, UR15 ;  /* 0x0000000f09097c20 */ /* 0x000fe20008400000 */
[----:B------:R-:W-:Y:S01]  /*1ea60*/  FMUL R10, R10, UR15 ;  /* 0x0000000f0a0a7c20 */ /* 0x000fe20008400000 */
[----:B------:R-:W-:Y:S01]  /*1ea70*/  FMUL R11, R11, UR15 ;  /* 0x0000000f0b0b7c20 */ /* 0x000fe20008400000 */
[----:B------:R0:W-:Y:S01]  /*1ea80*/  @!P0 STG.E.U8 desc[UR20][R24.64], R3 ;  /* 0x0000000318008986 */ /* 0x0001e2000c101114 */
[----:B------:R-:W-:-:S02]  /*1ea90*/  ISETP.LT.OR P0, PT, R0, 0x2, !P3 ;  /* 0x000000020000780c */ /* 0x000fc40005f01670 */
[----:B------:R-:W-:Y:S01]  /*1eaa0*/  F2FP.SATFINITE.E5M2.F32.PACK_AB_MERGE_C R4, RZ, R4, RZ ;  /* 0x00000004ff04723e */ /* 0x000fe200048060ff */
[----:B------:R-:W-:Y:S01]  /*1eab0*/  FMUL R12, R12, UR15 ;  /* 0x0000000f0c0c7c20 */ /* 0x000fe20008400000 */
[----:B------:R-:W-:Y:S01]  /*1eac0*/  F2FP.SATFINITE.E5M2.F32.PACK_AB_MERGE_C R5, RZ, R5, RZ ;  /* 0x00000005ff05723e */ /* 0x000fe200048060ff */
[----:B------:R-:W-:Y:S01]  /*1ead0*/  FMUL R13, R13, UR15 ;  /* 0x0000000f0d0d7c20 */ /* 0x000fe20008400000 */
[----:B------:R-:W-:Y:S01]  /*1eae0*/  FMUL R14, R14, UR15 ;  /* 0x0000000f0e0e7c20 */ /* 0x000fe20008400000 */
[----:B------:R-:W-:Y:S01]  /*1eaf0*/  FMUL R15, R15, UR15 ;  /* 0x0000000f0f0f7c20 */ /* 0x000fe20008400000 */
[----:B------:R-:W-:Y:S01]  /*1eb00*/  FMUL R16, R16, UR15 ;  /* 0x0000000f10107c20 */ /* 0x000fe20008400000 */
[----:B------:R-:W-:Y:S01]  /*1eb10*/  FMUL R17, R17, UR15 ;  /* 0x0000000f11117c20 */ /* 0x000fe20008400000 */
[----:B------:R-:W-:Y:S01]  /*1eb20*/  FMUL R18, R18, UR15 ;  /* 0x0000000f12127c20 */ /* 0x000fe20008400000 */
[----:B------:R-:W-:Y:S01]  /*1eb30*/  FMUL R19, R19, UR15 ;  /* 0x0000000f13137c20 */ /* 0x000fe20008400000 */
[----:B------:R-:W-:Y:S01]  /*1eb40*/  FMUL R20, R20, UR15 ;  /* 0x0000000f14147c20 */ /* 0x000fe20008400000 */
[----:B------:R-:W-:Y:S01]  /*1eb50*/  @!P0 STG.E.U8 desc[UR20][R24.64+0x1], R4 ;  /* 0x0000010418008986 */ /* 0x000fe2000c101114 */
[----:B------:R-:W-:-:S02]  /*1eb60*/  ISETP.LT.OR P0, PT, R0, 0x1, !P2 ;  /* 0x000000010000780c */ /* 0x000fc40005701670 */
[----:B------:R-:W-:Y:S01]  /*1eb70*/  F2FP.SATFINITE.E5M2.F32.PACK_AB_MERGE_C R6, RZ, R6, RZ ;  /* 0x00000006ff06723e */ /* 0x000fe200048060ff */
[----:B------:R-:W-:Y:S01]  /*1eb80*/  FMUL R21, R21, UR15 ;  /* 0x0000000f15157c20 */ /* 0x000fe20008400000 */
[----:B------:R-:W4:Y:S09]  /*1eb90*/  LDL.LU R41, [R1+0x204] ;  /* 0x0002040001297983 */ /* 0x000f320000300800 */
[----:B------:R1:W-:Y:S01]  /*1eba0*/  @!P0 STG.E.U8 desc[UR20][R26.64], R5 ;  /* 0x000000051a008986 */ /* 0x0003e2000c101114 */
[----:B------:R-:W-:-:S02]  /*1ebb0*/  ISETP.LT.OR P0, PT, R0, 0x2, !P2 ;  /* 0x000000020000780c */ /* 0x000fc40005701670 */
[----:B------:R-:W-:Y:S01]  /*1ebc0*/  F2FP.SATFINITE.E5M2.F32.PACK_AB_MERGE_C R7, RZ, R7, RZ ;  /* 0x00000007ff07723e */ /* 0x000fe200048060ff */
[----:B------:R-:W5:Y:S01]  /*1ebd0*/  LDL.LU R39, [R1+0x208] ;  /* 0x0002080001277983 */ /* 0x000f620000300800 */
[----:B------:R-:W-:Y:S02]  /*1ebe0*/  F2FP.SATFINITE.E5M2.F32.PACK_AB_MERGE_C R8, RZ, R8, RZ ;  /* 0x00000008ff08723e */ /* 0x000fe400048060ff */
[----:B------:R-:W-:Y:S01]  /*1ebf0*/  F2FP.SATFINITE.E5M2.F32.PACK_AB_MERGE_C R9, RZ, R9, RZ ;  /* 0x00000009ff09723e */ /* 0x000fe200048060ff */
[----:B------:R-:W-:Y:S01]  /*1ec00*/  FMUL R22, R22, UR15 ;  /* 0x0000000f16167c20 */ /* 0x000fe20008400000 */
[C---:B------:R-:W-:Y:S01]  /*1ec10*/  ISETP.LT.OR P5, PT, R0.reuse, 0xa, !P2 ;  /* 0x0000000a0000780c */ /* 0x040fe200057a1670 */
[----:B------:R-:W2:Y:S04]  /*1ec20*/  LDL.LU R35, [R1+0x20c] ;  /* 0x00020c0001237983 */ /* 0x000ea80000300800 */
[----:B------:R-:W-:Y:S01]  /*1ec30*/  @!P0 STG.E.U8 desc[UR20][R26.64+0x1], R6 ;  /* 0x000001061a008986 */ /* 0x000fe2000c101114 */
[----:B------:R-:W-:-:S03]  /*1ec40*/  ISETP.LT.OR P0, PT, R0, 0xa, !P3 ;  /* 0x0000000a0000780c */ /* 0x000fc60005f01670 */
[----:B------:R-:W-:Y:S01]  /*1ec50*/  @!P1 STG.E.U8 desc[UR20][R24.64+0x8], R7 ;  /* 0x0000080718009986 */ /* 0x000fe2000c101114 */
[----:B------:R-:W-:Y:S02]  /*1ec60*/  ISETP.LT.OR P1, PT, R0, 0x9, !P2 ;  /* 0x000000090000780c */ /* 0x000fe40005721670 */
[----:B------:R-:W-:Y:S01]  /*1ec70*/  F2FP.SATFINITE.E5M2.F32.PACK_AB_MERGE_C R10, RZ, R10, RZ ;  /* 0x0000000aff0a723e */ /* 0x000fe200048060ff */
[----:B------:R-:W-:Y:S01]  /*1ec80*/  FMUL R152, R152, UR15 ;  /* 0x0000000f98987c20 */ /* 0x000fe20008400000 */
[----:B------:R-:W-:Y:S01]  /*1ec90*/  F2FP.SATFINITE.E5M2.F32.PACK_AB_MERGE_C R11, RZ, R11, RZ ;  /* 0x0000000bff0b723e */ /* 0x000fe200048060ff */
[----:B------:R-:W5:Y:S04]  /*1eca0*/  LDL.LU R33, [R1+0x210] ;  /* 0x0002100001217983 */ /* 0x000f680000300800 */
[----:B------:R-:W-:Y:S01]  /*1ecb0*/  @!P0 STG.E.U8 desc[UR20][R24.64+0x9], R8 ;  /* 0x0000090818008986 */ /* 0x000fe2000c101114 */
[----:B------:R-:W-:-:S03]  /*1ecc0*/  ISETP.LT.OR P0, PT, R0, 0x11, !P3 ;  /* 0x000000110000780c */ /* 0x000fc60005f01670 */
[----:B------:R-:W-:Y:S01]  /*1ecd0*/  @!P1 STG.E.U8 desc[UR20][R26.64+0x8], R9 ;  /* 0x000008091a009986 */ /* 0x000fe2000c101114 */
[C---:B------:R-:W-:Y:S02]  /*1ece0*/  ISETP.LT.OR P1, PT, R0.reuse, 0x12, !P3 ;  /* 0x000000120000780c */ /* 0x040fe40005f21670 */
[----:B------:R-:W-:Y:S01]  /*1ecf0*/  F2FP.SATFINITE.E5M2.F32.PACK_AB_MERGE_C R12, RZ, R12, RZ ;  /* 0x0000000cff0c723e */ /* 0x000fe200048060ff */
[----:B------:R-:W-:Y:S01]  /*1ed00*/  @!P5 STG.E.U8 desc[UR20][R26.64+0x9], R10 ;  /* 0x0000090a1a00d986 */ /* 0x000fe2000c101114 */
[C---:B------:R-:W-:Y:S02]  /*1ed10*/  ISETP.LT.OR P5, PT, R0.reuse, 0x11, !P2 ;  /* 0x000000110000780c */ /* 0x040fe400057a1670 */
[----:B------:R-:W-:Y:S01]  /*1ed20*/  F2FP.SATFINITE.E5M2.F32.PACK_AB_MERGE_C R13, RZ, R13, RZ ;  /* 0x0000000dff0d723e */ /* 0x000fe200048060ff */
[----:B------:R-:W5:Y:S01]  /*1ed30*/  LDL.LU R32, [R1+0x214] ;  /* 0x0002140001207983 */ /* 0x000f620000300800 */
[----:B------:R-:W-:Y:S01]  /*1ed40*/  F2FP.SATFINITE.E5M2.F32.PACK_AB_MERGE_C R14, RZ, R14, RZ ;  /* 0x0000000eff0e723e */ /* 0x000fe200048060ff */
[----:B------:R-:W-:Y:S01]  /*1ed50*/  FMUL R23, R23, UR15 ;  /* 0x0000000f17177c20 */ /* 0x000fe20008400000 */
[----:B------:R-:W-:Y:S01]  /*1ed60*/  F2FP.SATFINITE.E5M2.F32.PACK_AB_MERGE_C R15, RZ, R15, RZ ;  /* 0x0000000fff0f723e */ /* 0x000fe200048060ff */
[----:B------:R-:W-:Y:S01]  /*1ed70*/  @!P0 STG.E.U8 desc[UR20][R24.64+0x10], R11 ;  /* 0x0000100b18008986 */ /* 0x000fe2000c101114 */
[C---:B------:R-:W-:Y:S01]  /*1ed80*/  ISETP.LT.OR P0, PT, R0.reuse, 0x12, !P2 ;  /* 0x000000120000780c */ /* 0x040fe20005701670 */
[----:B------:R-:W-:Y:S01]  /*1ed90*/  FMUL R153, R153, UR15 ;  /* 0x0000000f99997c20 */ /* 0x000fe20008400000 */
[----:B------:R-:W-:Y:S01]  /*1eda0*/  F2FP.SATFINITE.E5M2.F32.PACK_AB_MERGE_C R16, RZ, R16, RZ ;  /* 0x00000010ff10723e */ /* 0x000fe200048060ff */
[----:B------:R-:W-:Y:S01]  /*1edb0*/  @!P1 STG.E.U8 desc[UR20][R24.64+0x11], R12 ;  /* 0x0000110c18009986 */ /* 0x000fe2000c101114 */
[----:B------:R-:W-:Y:S01]  /*1edc0*/  ISETP.LT.OR P1, PT, R0, 0x19, !P3 ;  /* 0x000000190000780c */ /* 0x000fe20005f21670 */
[----:B------:R-:W-:Y:S01]  /*1edd0*/  FMUL R154, R154, UR15 ;  /* 0x0000000f9a9a7c20 */ /* 0x000fe20008400000 */
[----:B------:R-:W-:Y:S01]  /*1ede0*/  F2FP.SATFINITE.E5M2.F32.PACK_AB_MERGE_C R17, RZ, R17, RZ ;  /* 0x00000011ff11723e */ /* 0x000fe200048060ff */
[----:B------:R-:W-:Y:S01]  /*1edf0*/  @!P5 STG.E.U8 desc[UR20][R26.64+0x10], R13 ;  /* 0x0000100d1a00d986 */ /* 0x000fe2000c101114 */
[----:B------:R-:W-:Y:S01]  /*1ee00*/  ISETP.LT.OR P5, PT, R0, 0x1a, !P3 ;  /* 0x0000001a0000780c */ /* 0x000fe20005fa1670 */
[----:B------:R-:W-:Y:S01]  /*1ee10*/  FMUL R156, R156, UR15 ;  /* 0x0000000f9c9c7c20 */ /* 0x000fe20008400000 */
        /* <DEDUP_REMOVED lines=20> */
[C---:B------:R-:W-:Y:S01]  /*1ef60*/  ISETP.LT.OR P6, PT, R0.reuse, 0x2a, !P2 ;  /* 0x0000002a0000780c */ /* 0x040fe200057c1670 */
        /* <DEDUP_REMOVED lines=36> */
[----:B------:R-:W-:Y:S01]  /*1f1b0*/  @!P6 STG.E.U8 desc[UR20][R26.64+0x29], R154 ;  /* 0x0000299a1a00e986 */ /* 0x000fe2000c101114 */
[C---:B------:R-:W-:Y:S01]  /*1f1c0*/  ISETP.LT.OR P6, PT, R0.reuse, 0x32, !P2 ;  /* 0x000000320000780c */ /* 0x040fe200057c1670 */
        /* <DEDUP_REMOVED lines=21> */
[----:B0-----:R-:W-:Y:S01]  /*1f320*/  F2FP.SATFINITE.E5M2.F32.PACK_AB_MERGE_C R3, RZ, R168, RZ ;  /* 0x000000a8ff03723e */ /* 0x001fe200048060ff */
        /* <DEDUP_REMOVED lines=11> */
[----:B-1----:R-:W-:Y:S01]  /*1f3e0*/  F2FP.SATFINITE.E5M2.F32.PACK_AB_MERGE_C R5, RZ, R170, RZ ;  /* 0x000000aaff05723e */ /* 0x002fe200048060ff */
        /* <DEDUP_REMOVED lines=20> */
[----:B------:R0:W-:Y:S01]  /*1f530*/  @!P1 STG.E.U8 desc[UR20][R24.64+0x49], R3 ;  /* 0x0000490318009986 */ /* 0x0001e2000c101114 */
[----:B------:R-:W-:Y:S01]  /*1f540*/  ISETP.LT.OR P1, PT, R0, 0x52, !P3 ;  /* 0x000000520000780c */ /* 0x000fe20005f21670 */
[----:B------:R-:W-:Y:S01]  /*1f550*/  FMUL R186, R186, UR15 ;  /* 0x0000000fbaba7c20 */ /* 0x000fe20008400000 */
[----:B------:R-:W-:Y:S01]  /*1f560*/  F2FP.SATFINITE.E5M2.F32.PACK_AB_MERGE_C R181, RZ, R181, RZ ;  /* 0x000000b5ffb5723e */ /* 0x000fe200048060ff */
[----:B------:R-:W-:Y:S01]  /*1f570*/  @!P5 STG.E.U8 desc[UR20][R26.64+0x48], R169 ;  /* 0x000048a91a00d986 */ /* 0x000fe2000c101114 */
[----:B------:R-:W-:Y:S01]  /*1f580*/  ISETP.LT.OR P5, PT, R0, 0x51, !P2 ;  /* 0x000000510000780c */ /* 0x000fe200057a1670 */
[----:B------:R-:W-:Y:S01]  /*1f590*/  FMUL R188, R188, UR15 ;  /* 0x0000000fbcbc7c20 */ /* 0x000fe20008400000 */
[----:B------:R-:W-:Y:S01]  /*1f5a0*/  F2FP.SATFINITE.E5M2.F32.PACK_AB_MERGE_C R183, RZ, R183, RZ ;  /* 0x000000b7ffb7723e */ /* 0x000fe200048060ff */
[----:B------:R1:W-:Y:S01]  /*1f5b0*/  @!P6 STG.E.U8 desc[UR20][R26.64+0x49], R5 ;  /* 0x000049051a00e986 */ /* 0x0003e2000c101114 */
[C---:B------:R-:W-:Y:S01]  /*1f5c0*/  ISETP.LT.OR P6, PT, R0.reuse, 0x52, !P2 ;  /* 0x000000520000780c */ /* 0x040fe200057c1670 */
[----:B------:R-:W-:Y:S01]  /*1f5d0*/  FMUL R187, R187, UR15 ;  /* 0x0000000fbbbb7c20 */ /* 0x000fe20008400000 */
[----:B------:R-:W-:Y:S01]  /*1f5e0*/  F2FP.SATFINITE.E5M2.F32.PACK_AB_MERGE_C R185, RZ, R185, RZ ;  /* 0x000000b9ffb9723e */ /* 0x000fe200048060ff */
[----:B------:R-:W-:Y:S01]  /*1f5f0*/  @!P0 STG.E.U8 desc[UR20][R24.64+0x50], R171 ;  /* 0x000050ab18008986 */ /* 0x000fe2000c101114 */
[----:B0-----:R-:W-:Y:S01]  /*1f600*/  F2FP.SATFINITE.E5M2.F32.PACK_AB_MERGE_C R3, RZ, R172, RZ ;  /* 0x000000acff03723e */ /* 0x001fe200048060ff */
[----:B------:R-:W-:Y:S01]  /*1f610*/  FMUL R189, R189, UR15 ;  /* 0x0000000fbdbd7c20 */ /* 0x000fe20008400000 */
[----:B------:R-:W-:Y:S01]  /*1f620*/  ISETP.LT.OR P0, PT, R0, 0x59, !P3 ;  /* 0x000000590000780c */ /* 0x000fe20005f01670 */
[----:B------:R-:W-:Y:S01]  /*1f630*/  FMUL R190, R190, UR15 ;  /* 0x0000000fbebe7c20 */ /* 0x000fe20008400000 */
[----:B------:R-:W-:Y:S01]  /*1f640*/  FMUL R192, R192, UR15 ;  /* 0x0000000fc0c07c20 */ /* 0x000fe20008400000 */
[----:B------:R0:W-:Y:S01]  /*1f650*/  @!P1 STG.E.U8 desc[UR20][R24.64+0x51], R3 ;  /* 0x0000510318009986 */ /* 0x0001e2000c101114 */
[C---:B------:R-:W-:Y:S01]  /*1f660*/  ISETP.LT.OR P1, PT, R0.reuse, 0x5a, !P3 ;  /* 0x0000005a0000780c */ /* 0x040fe20005f21670 */
[----:B------:R-:W-:Y:S01]  /*1f670*/  FMUL R191, R191, UR15 ;  /* 0x0000000fbfbf7c20 */ /* 0x000fe20008400000 */
[----:B-1----:R-:W-:Y:S01]  /*1f680*/  F2FP.SATFINITE.E5M2.F32.PACK_AB_MERGE_C R5, RZ, R174, RZ ;  /* 0x000000aeff05723e */ /* 0x002fe200048060ff */
        /* <DEDUP_REMOVED lines=9> */
[----:B0-----:R-:W-:Y:S01]  /*1f720*/  F2FP.SATFINITE.E5M2.F32.PACK_AB_MERGE_C R3, RZ, R176, RZ ;  /* 0x000000b0ff03723e */ /* 0x001fe200048060ff */
[----:B------:R-:W-:Y:S01]  /*1f730*/  FMUL R196, R196, UR15 ;  /* 0x0000000fc4c47c20 */ /* 0x000fe20008400000 */
[C---:B------:R-:W-:Y:S01]  /*1f740*/  ISETP.LT.OR P0, PT, R0.reuse, 0x61, !P3 ;  /* 0x000000610000780c */ /* 0x040fe20005f01670 */
[----:B------:R-:W-:Y:S01]  /*1f750*/  FMUL R195, R195, UR15 ;  /* 0x0000000fc3c37c20 */ /* 0x000fe20008400000 */
[----:B------:R-:W-:Y:S01]  /*1f760*/  F2FP.SATFINITE.E5M2.F32.PACK_AB_MERGE_C R191, RZ, R191, RZ ;  /* 0x000000bfffbf723e */ /* 0x000fe200048060ff */
[----:B------:R0:W-:Y:S01]  /*1f770*/  @!P1 STG.E.U8 desc[UR20][R24.64+0x59], R3 ;  /* 0x0000590318009986 */ /* 0x0001e2000c101114 */
[C---:B------:R-:W-:Y:S01]  /*1f780*/  ISETP.LT.OR P1, PT, R0.reuse, 0x62, !P3 ;  /* 0x000000620000780c */ /* 0x040fe20005f21670 */
[----:B------:R-:W-:Y:S01]  /*1f790*/  FMUL R197, R197, UR15 ;  /* 0x0000000fc5c57c20 */ /* 0x000fe20008400000 */
[----:B-1----:R-:W-:Y:S01]  /*1f7a0*/  F2FP.SATFINITE.E5M2.F32.PACK_AB_MERGE_C R5, RZ, R178, RZ ;  /* 0x000000b2ff05723e */ /* 0x002fe200048060ff */
[----:B------:R-:W-:Y:S01]  /*1f7b0*/  @!P5 STG.E.U8 desc[UR20][R26.64+0x58], R177 ;  /* 0x000058b11a00d986 */ /* 0x000fe2000c101114 */
[----:B------:R-:W-:Y:S01]  /*1f7c0*/  ISETP.LT.OR P5, PT, R0, 0x61, !P2 ;  /* 0x000000610000780c */ /* 0x000fe200057a1670 */
        /* <DEDUP_REMOVED lines=13> */
[----:B------:R-:W-:Y:S01]  /*1f8a0*/  ISETP.LT.OR P1, PT, R0, 0x6a, !P3 ;  /* 0x0000006a0000780c */ /* 0x000fe20005f21670 */
[----:B------:R-:W-:Y:S01]  /*1f8b0*/  FMUL R202, R202, UR15 ;  /* 0x0000000fcaca7c20 */ /* 0x000fe20008400000 */
[----:B-1----:R-:W-:Y:S01]  /*1f8c0*/  F2FP.SATFINITE.E5M2.F32.PACK_AB_MERGE_C R5, RZ, R182, RZ ;  /* 0x000000b6ff05723e */ /* 0x002fe200048060ff */
        /* <DEDUP_REMOVED lines=111> */
[----:B---3--:R-:W-:Y:S01]  /*1ffc0*/  FMUL R2, R2, UR15 ;  /* 0x0000000f02027c20 */ /* 0x008fe20008400000 */
        /* <DEDUP_REMOVED lines=8> */
[----:B------:R-:W3:Y:S01]  /*20050*/  LDL.LU R38, [R1+0x218] ;  /* 0x0002180001267983 */ /* 0x000ee20000300800 */
[----:B------:R-:W-:-:S03]  /*20060*/  F2FP.SATFINITE.E5M2.F32.PACK_AB_MERGE_C R233, RZ, R233, RZ ;  /* 0x000000e9ffe9723e */ /* 0x000fc600048060ff */
[----:B------:R0:W-:Y:S01]  /*20070*/  @!P1 STG.E.U8 desc[UR20][R24.64+0x99], R3 ;  /* 0x0000990318009986 */ /* 0x0001e2000c101114 */
[C---:B------:R-:W-:Y:S02]  /*20080*/  ISETP.LT.OR P1, PT, R0.reuse, 0xa2, !P3 ;  /* 0x000000a20000780c */ /* 0x040fe40005f21670 */
[----:B-1----:R-:W-:Y:S01]  /*20090*/  F2FP.SATFINITE.E5M2.F32.PACK_AB_MERGE_C R5, RZ, R210, RZ ;  /* 0x000000d2ff05723e */ /* 0x002fe200048060ff */
[----:B------:R-:W-:Y:S01]  /*200a0*/  @!P5 STG.E.U8 desc[UR20][R26.64+0x98], R209 ;  /* 0x000098d11a00d986 */ /* 0x000fe2000c101114 */
[----:B------:R-:W-:-:S03]  /*200b0*/  ISETP.LT.OR P5, PT, R0, 0xa1, !P2 ;  /* 0x000000a10000780c */ /* 0x000fc600057a1670 */
[----:B------:R1:W-:Y:S01]  /*200c0*/  @!P6 STG.E.U8 desc[UR20][R26.64+0x99], R5 ;  /* 0x000099051a00e986 */ /* 0x0003e2000c101114 */
[C---:B------:R-:W-:Y:S02]  /*200d0*/  ISETP.LT.OR P6, PT, R0.reuse, 0xa2, !P2 ;  /* 0x000000a20000780c */ /* 0x040fe400057c1670 */
[----:B0-----:R-:W-:Y:S01]  /*200e0*/  F2FP.SATFINITE.E5M2.F32.PACK_AB_MERGE_C R3, RZ, R212, RZ ;  /* 0x000000d4ff03723e */ /* 0x001fe200048060ff */
[----:B------:R-:W-:Y:S01]  /*200f0*/  @!P0 STG.E.U8 desc[UR20][R24.64+0xa0], R211 ;  /* 0x0000a0d318008986 */ /* 0x000fe2000c101114 */
[----:B------:R-:W-:-:S03]  /*20100*/  ISETP.LT.OR P0, PT, R0, 0xa9, !P3 ;  /* 0x000000a90000780c */ /* 0x000fc60005f01670 */
        /* <DEDUP_REMOVED lines=48> */
[----:B------:R-:W3:Y:S04]  /*20410*/  LDL.LU R37, [R1+0x21c] ;  /* 0x00021c0001257983 */ /* 0x000ee80000300800 */
[----:B------:R-:W-:Y:S01]  /*20420*/  @!P1 STG.E.U8 desc[UR20][R24.64+0xc9], R3 ;  /* 0x0000c90318009986 */ /* 0x000fe2000c101114 */
[C---:B------:R-:W-:Y:S02]  /*20430*/  ISETP.LT.OR P1, PT, R0.reuse, 0xd2, !P3 ;  /* 0x000000d20000780c */ /* 0x040fe40005f21670 */
[----:B-1----:R-:W-:Y:S01]  /*20440*/  F2FP.SATFINITE.E5M2.F32.PACK_AB_MERGE_C R5, RZ, R234, RZ ;  /* 0x000000eaff05723e */ /* 0x002fe200048060ff */
[----:B------:R-:W3:Y:S01]  /*20450*/  LDL.LU R36, [R1+0x220] ;  /* 0x0002200001247983 */ /* 0x000ee20000300800 */
[----:B------:R-:W-:Y:S01]  /*20460*/  F2FP.SATFINITE.E5M2.F32.PACK_AB_MERGE_C R7, RZ, R236, RZ ;  /* 0x000000ecff07723e */ /* 0x000fe200048060ff */
[----:B--2---:R-:W-:Y:S01]  /*20470*/  FMUL R4, R35, UR15 ;  /* 0x0000000f23047c20 */ /* 0x004fe20008400000 */
[----:B------:R-:W-:Y:S01]  /*20480*/  F2FP.SATFINITE.E5M2.F32.PACK_AB_MERGE_C R9, RZ, R2, RZ ;  /* 0x00000002ff09723e */ /* 0x000fe200048060ff */
[----:B----4-:R-:W-:Y:S01]  /*20490*/  FMUL R2, R41, UR15 ;  /* 0x0000000f29027c20 */ /* 0x010fe20008400000 */
[----:B------:R-:W2:Y:S04]  /*204a0*/  LDL.LU R35, [R1+0x224] ;  /* 0x0002240001237983 */ /* 0x000ea80000300800 */
[----:B------:R-:W-:Y:S01]  /*204b0*/  @!P0 STG.E.U8 desc[UR20][R24.64+0xc8], R231 ;  /* 0x0000c8e718008986 */ /* 0x000fe2000c101114 */
[----:B------:R-:W-:-:S03]  /*204c0*/  ISETP.LT.OR P0, PT, R0, 0xd1, !P3 ;  /* 0x000000d10000780c */ /* 0x000fc60005f01670 */
[----:B------:R-:W-:Y:S01]  /*204d0*/  @!P5 STG.E.U8 desc[UR20][R26.64+0xc8], R233 ;  /* 0x0000c8e91a00d986 */ /* 0x000fe2000c101114 */
[----:B------:R-:W-:-:S03]  /*204e0*/  ISETP.LT.OR P5, PT, R0, 0xd1, !P2 ;  /* 0x000000d10000780c */ /* 0x000fc600057a1670 */
[----:B------:R5:W-:Y:S01]  /*204f0*/  @!P6 STG.E.U8 desc[UR20][R26.64+0xc9], R5 ;  /* 0x0000c9051a00e986 */ /* 0x000be2000c101114 */
[----:B------:R-:W-:-:S03]  /*20500*/  ISETP.LT.OR P6, PT, R0, 0xd2, !P2 ;  /* 0x000000d20000780c */ /* 0x000fc600057c1670 */
[----:B------:R0:W-:Y:S01]  /*20510*/  @!P1 STG.E.U8 desc[UR20][R24.64+0xd1], R7 ;  /* 0x0000d10718009986 */ /* 0x0001e2000c101114 */
[----:B-----5:R-:W-:-:S03]  /*20520*/  FMUL R5, R33, UR15 ;  /* 0x0000000f21057c20 */ /* 0x020fc60008400000 */
[----:B------:R-:W4:Y:S01]  /*20530*/  LDL.LU R33, [R1+0x228] ;  /* 0x0002280001217983 */ /* 0x000f220000300800 */
[----:B0-----:R-:W-:Y:S01]  /*20540*/  F2FP.SATFINITE.E5M2.F32.PACK_AB_MERGE_C R7, RZ, R2, RZ ;  /* 0x00000002ff07723e */ /* 0x001fe200048060ff */
[----:B------:R-:W-:Y:S02]  /*20550*/  FMUL R2, R32, UR15 ;  /* 0x0000000f20027c20 */ /* 0x000fe40008400000 */
[----:B------:R-:W5:Y:S04]  /*20560*/  LDL.LU R41, [R1+0x22c] ;  /* 0x00022c0001297983 */ /* 0x000f680000300800 */
[----:B------:R-:W5:Y:S01]  /*20570*/  LDL.LU R32, [R1+0x230] ;  /* 0x0002300001207983 */ /* 0x000f620000300800 */
[----:B------:R-:W-:Y:S01]  /*20580*/  F2FP.SATFINITE.E5M2.F32.PACK_AB_MERGE_C R235, RZ, R235, RZ ;  /* 0x000000ebffeb723e */ /* 0x000fe200048060ff */
[----:B------:R-:W-:Y:S01]  /*20590*/  FMUL R3, R39, UR15 ;  /* 0x0000000f27037c20 */ /* 0x000fe20008400000 */
[----:B------:R-:W-:Y:S01]  /*205a0*/  F2FP.SATFINITE.E5M2.F32.PACK_AB_MERGE_C R237, RZ, R237, RZ ;  /* 0x000000edffed723e */ /* 0x000fe200048060ff */
[----:B------:R-:W5:Y:S04]  /*205b0*/  LDL.LU R39, [R1+0x234] ;  /* 0x0002340001277983 */ /* 0x000f680000300800 */
[----:B------:R-:W-:Y:S01]  /*205c0*/  @!P0 STG.E.U8 desc[UR20][R24.64+0xd0], R235 ;  /* 0x0000d0eb18008986 */ /* 0x000fe2000c101114 */
[----:B------:R-:W-:-:S02]  /*205d0*/  ISETP.LT.OR P0, PT, R0, 0xd9, !P3 ;  /* 0x000000d90000780c */ /* 0x000fc40005f01670 */
[C---:B------:R-:W-:Y:S01]  /*205e0*/  ISETP.LT.OR P1, PT, R0.reuse, 0xda, !P3 ;  /* 0x000000da0000780c */ /* 0x040fe20005f21670 */
[----:B------:R-:W-:Y:S01]  /*205f0*/  @!P5 STG.E.U8 desc[UR20][R26.64+0xd0], R237 ;  /* 0x0000d0ed1a00d986 */ /* 0x000fe2000c101114 */
[----:B------:R-:W-:Y:S02]  /*20600*/  ISETP.LT.OR P5, PT, R0, 0xd9, !P2 ;  /* 0x000000d90000780c */ /* 0x000fe400057a1670 */
[----:B------:R-:W-:Y:S01]  /*20610*/  F2FP.SATFINITE.E5M2.F32.PACK_AB_MERGE_C R11, RZ, R3, RZ ;  /* 0x00000003ff0b723e */ /* 0x000fe200048060ff */
[----:B------:R0:W-:Y:S01]  /*20620*/  @!P6 STG.E.U8 desc[UR20][R26.64+0xd1], R9 ;  /* 0x0000d1091a00e986 */ /* 0x0001e2000c101114 */
[----:B------:R-:W-:-:S05]  /*20630*/  F2FP.SATFINITE.E5M2.F32.PACK_AB_MERGE_C R13, RZ, R4, RZ ;  /* 0x00000004ff0d723e */ /* 0x000fca00048060ff */
[----:B------:R1:W-:Y:S01]  /*20640*/  @!P0 STG.E.U8 desc[UR20][R24.64+0xd8], R7 ;  /* 0x0000d80718008986 */ /* 0x0003e2000c101114 */
[----:B0-----:R-:W-:-:S03]  /*20650*/  F2FP.SATFINITE.E5M2.F32.PACK_AB_MERGE_C R9, RZ, R5, RZ ;  /* 0x00000005ff09723e */ /* 0x001fc600048060ff */
[----:B------:R0:W-:Y:S01]  /*20660*/  @!P1 STG.E.U8 desc[UR20][R24.64+0xd9], R11 ;  /* 0x0000d90b18009986 */ /* 0x0001e2000c101114 */
[----:B-1----:R-:W-:-:S03]  /*20670*/  F2FP.SATFINITE.E5M2.F32.PACK_AB_MERGE_C R7, RZ, R2, RZ ;  /* 0x00000002ff07723e */ /* 0x002fc600048060ff */
[----:B------:R1:W-:Y:S01]  /*20680*/  @!P5 STG.E.U8 desc[UR20][R26.64+0xd8], R13 ;  /* 0x0000d80d1a00d986 */ /* 0x0003e2000c101114 */
[----:B---3--:R-:W-:-:S03]  /*20690*/  FMUL R3, R38, UR15 ;  /* 0x0000000f26037c20 */ /* 0x008fc60008400000 */
[----:B------:R-:W3:Y:S02]  /*206a0*/  LDL.LU R38, [R1+0x238] ;  /* 0x0002380001267983 */ /* 0x000ee40000300800 */
[----:B0-----:R-:W-:Y:S01]  /*206b0*/  F2FP.SATFINITE.E5M2.F32.PACK_AB_MERGE_C R11, RZ, R3, RZ ;  /* 0x00000003ff0b723e */ /* 0x001fe200048060ff */
[----:B------:R-:W-:Y:S02]  /*206c0*/  FMUL R4, R37, UR15 ;  /* 0x0000000f25047c20 */ /* 0x000fe40008400000 */
[----:B------:R-:W3:Y:S01]  /*206d0*/  LDL.LU R37, [R1+0x23c] ;  /* 0x00023c0001257983 */ /* 0x000ee20000300800 */
[----:B------:R-:W-:-:S03]  /*206e0*/  FMUL R5, R36, UR15 ;  /* 0x0000000f24057c20 */ /* 0x000fc60008400000 */
[----:B------:R-:W3:Y:S01]  /*206f0*/  LDL.LU R36, [R1+0x240] ;  /* 0x0002400001247983 */ /* 0x000ee20000300800 */
[----:B--2---:R-:W-:-:S03]  /*20700*/  FMUL R2, R35, UR15 ;  /* 0x0000000f23027c20 */ /* 0x004fc60008400000 */
[----:B------:R-:W2:Y:S01]  /*20710*/  LDL.LU R35, [R1+0x244] ;  /* 0x0002440001237983 */ /* 0x000ea20000300800 */
[----:B-1----:R-:W-:Y:S01]  /*20720*/  F2FP.SATFINITE.E5M2.F32.PACK_AB_MERGE_C R13, RZ, R4, RZ ;  /* 0x00000004ff0d723e */ /* 0x002fe200048060ff */
[----:B----4-:R-:W-:Y:S02]  /*20730*/  FMUL R3, R33, UR15 ;  /* 0x0000000f21037c20 */ /* 0x010fe40008400000 */
[----:B------:R-:W4:Y:S01]  /*20740*/  LDL.LU R33, [R1+0x248] ;  /* 0x0002480001217983 */ /* 0x000f220000300800 */
[----:B-----5:R-:W-:-:S03]  /*20750*/  FMUL R4, R32, UR15 ;  /* 0x0000000f20047c20 */ /* 0x020fc60008400000 */
[----:B------:R-:W5:Y:S01]  /*20760*/  LDL.LU R32, [R1+0x24c] ;  /* 0x00024c0001207983 */ /* 0x000f620000300800 */
[C---:B------:R-:W-:Y:S02]  /*20770*/  ISETP.LT.OR P6, PT, R0.reuse, 0xda, !P2 ;  /* 0x000000da0000780c */ /* 0x040fe400057c1670 */
[C---:B------:R-:W-:Y:S02]  /*20780*/  ISETP.LT.OR P5, PT, R0.reuse, 0xe1, !P3 ;  /* 0x000000e10000780c */ /* 0x040fe40005fa1670 */
[C---:B------:R-:W-:Y:S02]  /*20790*/  ISETP.LT.OR P1, PT, R0.reuse, 0xe2, !P2 ;  /* 0x000000e20000780c */ /* 0x040fe40005721670 */
[----:B------:R-:W-:-:S07]  /*207a0*/  ISETP.LT.OR P0, PT, R0, 0xe1, !P2 ;  /* 0x000000e10000780c */ /* 0x000fce0005701670 */
[----:B------:R0:W-:Y:S01]  /*207b0*/  @!P6 STG.E.U8 desc[UR20][R26.64+0xd9], R9 ;  /* 0x0000d9091a00e986 */ /* 0x0001e2000c101114 */
[----:B------:R-:W-:Y:S02]  /*207c0*/  ISETP.LT.OR P6, PT, R0, 0xe2, !P3 ;  /* 0x000000e20000780c */ /* 0x000fe40005fc1670 */
[----:B------:R-:W-:Y:S01]  /*207d0*/  F2FP.SATFINITE.E5M2.F32.PACK_AB_MERGE_C R5, RZ, R5, RZ ;  /* 0x00000005ff05723e */ /* 0x000fe200048060ff */
[----:B------:R-:W-:Y:S01]  /*207e0*/  @!P5 STG.E.U8 desc[UR20][R24.64+0xe0], R7 ;  /* 0x0000e0071800d986 */ /* 0x000fe2000c101114 */
[----:B0-----:R-:W-:Y:S01]  /*207f0*/  F2FP.SATFINITE.E5M2.F32.PACK_AB_MERGE_C R9, RZ, R2, RZ ;  /* 0x00000002ff09723e */ /* 0x001fe200048060ff */
[----:B------:R-:W-:-:S08]  /*20800*/  FMUL R2, R41, UR15 ;  /* 0x0000000f29027c20 */ /* 0x000fd00008400000 */
[----:B------:R-:W-:Y:S01]  /*20810*/  @!P6 STG.E.U8 desc[UR20][R24.64+0xe1], R11 ;  /* 0x0000e10b1800e986 */ /* 0x000fe2000c101114 */
[----:B------:R-:W-:-:S03]  /*20820*/  ISETP.LT.OR P6, PT, R0, 0xe9, !P3 ;  /* 0x000000e90000780c */ /* 0x000fc60005fc1670 */
[----:B------:R0:W-:Y:S04]  /*20830*/  @!P1 STG.E.U8 desc[UR20][R26.64+0xe1], R5 ;  /* 0x0000e1051a009986 */ /* 0x0001e8000c101114 */
[----:B------:R-:W5:Y:S01]  /*20840*/  LDL.LU R41, [R1+0x250] ;  /* 0x0002500001297983 */ /* 0x000f620000300800 */
[----:B------:R-:W-:-:S03]  /*20850*/  ISETP.LT.OR P5, PT, R0, 0xea, !P2 ;  /* 0x000000ea0000780c */ /* 0x000fc600057a1670 */
[----:B------:R1:W-:Y:S01]  /*20860*/  @!P0 STG.E.U8 desc[UR20][R26.64+0xe0], R13 ;  /* 0x0000e00d1a008986 */ /* 0x0003e2000c101114 */
[----:B0-----:R-:W-:Y:S01]  /*20870*/  F2FP.SATFINITE.E5M2.F32.PACK_AB_MERGE_C R5, RZ, R2, RZ ;  /* 0x00000002ff05723e */ /* 0x001fe200048060ff */
[----:B------:R-:W-:Y:S02]  /*20880*/  FMUL R2, R39, UR15 ;  /* 0x0000000f27027c20 */ /* 0x000fe40008400000 */
[----:B------:R-:W5:Y:S01]  /*20890*/  LDL.LU R39, [R1+0x254] ;  /* 0x0002540001277983 */ /* 0x000f620000300800 */
[----:B------:R-:W-:Y:S02]  /*208a0*/  ISETP.LT.OR P0, PT, R0, 0xea, !P3 ;  /* 0x000000ea0000780c */ /* 0x000fe40005f01670 */
[----:B------:R-:W-:Y:S02]  /*208b0*/  F2FP.SATFINITE.E5M2.F32.PACK_AB_MERGE_C R7, RZ, R3, RZ ;  /* 0x00000003ff07723e */ /* 0x000fe400048060ff */
[----:B------:R-:W-:Y:S02]  /*208c0*/  F2FP.SATFINITE.E5M2.F32.PACK_AB_MERGE_C R11, RZ, R4, RZ ;  /* 0x00000004ff0b723e */ /* 0x000fe400048060ff */
[----:B-1----:R-:W-:Y:S01]  /*208d0*/  F2FP.SATFINITE.E5M2.F32.PACK_AB_MERGE_C R13, RZ, R2, RZ ;  /* 0x00000002ff0d723e */ /* 0x002fe200048060ff */
[----:B------:R-:W-:Y:S06]  /*208e0*/  @!P6 STG.E.U8 desc[UR20][R24.64+0xe8], R9 ;  /* 0x0000e8091800e986 */ /* 0x000fec000c101114 */
[----:B------:R0:W-:Y:S04]  /*208f0*/  @!P0 STG.E.U8 desc[UR20][R24.64+0xe9], R7 ;  /* 0x0000e90718008986 */ /* 0x0001e8000c101114 */
[----:B------:R1:W-:Y:S01]  /*20900*/  @!P5 STG.E.U8 desc[UR20][R26.64+0xe9], R11 ;  /* 0x0000e90b1a00d986 */ /* 0x0003e2000c101114 */
[----:B---3--:R-:W-:-:S03]  /*20910*/  FMUL R3, R38, UR15 ;  /* 0x0000000f26037c20 */ /* 0x008fc60008400000 */
[----:B------:R-:W3:Y:S02]  /*20920*/  LDL.LU R38, [R1+0x258] ;  /* 0x0002580001267983 */ /* 0x000ee40000300800 */
[----:B0-----:R-:W-:Y:S01]  /*20930*/  F2FP.SATFINITE.E5M2.F32.PACK_AB_MERGE_C R7, RZ, R3, RZ ;  /* 0x00000003ff07723e */ /* 0x001fe200048060ff */
[----:B------:R-:W-:Y:S02]  /*20940*/  FMUL R4, R37, UR15 ;  /* 0x0000000f25047c20 */ /* 0x000fe40008400000 */
[----:B------:R-:W3:Y:S01]  /*20950*/  LDL.LU R37, [R1+0x25c] ;  /* 0x00025c0001257983 */ /* 0x000ee20000300800 */
[----:B------:R-:W-:-:S03]  /*20960*/  FMUL R2, R36, UR15 ;  /* 0x0000000f24027c20 */ /* 0x000fc60008400000 */
[----:B------:R-:W3:Y:S02]  /*20970*/  LDL.LU R36, [R1+0x260] ;  /* 0x0002600001247983 */ /* 0x000ee40000300800 */
[----:B------:R-:W-:Y:S01]  /*20980*/  F2FP.SATFINITE.E5M2.F32.PACK_AB_MERGE_C R9, RZ, R2, RZ ;  /* 0x00000002ff09723e */ /* 0x000fe200048060ff */
[----:B--2---:R-:W-:Y:S02]  /*20990*/  FMUL R2, R35, UR15 ;  /* 0x0000000f23027c20 */ /* 0x004fe40008400000 */
[----:B------:R-:W2:Y:S03]  /*209a0*/  LDL.LU R35, [R1+0x264] ;  /* 0x0002640001237983 */ /* 0x000ea60000300800 */
        /* <DEDUP_REMOVED lines=10> */
[----:B------:R-:W-:-:S03]  /*20a50*/  ISETP.LT.OR P1, PT, R0, 0xf1, !P2 ;  /* 0x000000f10000780c */ /* 0x000fc60005721670 */
[----:B------:R1:W-:Y:S01]  /*20a60*/  @!P6 STG.E.U8 desc[UR20][R24.64+0xf0], R13 ;  /* 0x0000f00d1800e986 */ /* 0x0003e2000c101114 */
[----:B------:R-:W-:-:S03]  /*20a70*/  ISETP.LT.OR P6, PT, R0, 0xf9, !P3 ;  /* 0x000000f90000780c */ /* 0x000fc60005fc1670 */
[----:B------:R1:W-:Y:S01]  /*20a80*/  @!P0 STG.E.U8 desc[UR20][R24.64+0xf1], R7 ;  /* 0x0000f10718008986 */ /* 0x0003e2000c101114 */
[----:B------:R-:W-:Y:S02]  /*20a90*/  ISETP.LT.OR P3, PT, R0, 0xfa, !P3 ;  /* 0x000000fa0000780c */ /* 0x000fe40005f61670 */
[----:B0-----:R-:W-:Y:S02]  /*20aa0*/  F2FP.SATFINITE.E5M2.F32.PACK_AB_MERGE_C R5, RZ, R4, RZ ;  /* 0x00000004ff05723e */ /* 0x001fe400048060ff */
[----:B-1----:R-:W-:Y:S02]  /*20ab0*/  F2FP.SATFINITE.E5M2.F32.PACK_AB_MERGE_C R13, RZ, R3, RZ ;  /* 0x00000003ff0d723e */ /* 0x002fe400048060ff */
[----:B------:R-:W-:Y:S01]  /*20ac0*/  F2FP.SATFINITE.E5M2.F32.PACK_AB_MERGE_C R7, RZ, R2, RZ ;  /* 0x00000002ff07723e */ /* 0x000fe200048060ff */
[----:B------:R-:W-:Y:S02]  /*20ad0*/  FMUL R2, R41, UR15 ;  /* 0x0000000f29027c20 */ /* 0x000fe40008400000 */
[----:B------:R-:W5:Y:S04]  /*20ae0*/  LDL.LU R41, [R1+0x270] ;  /* 0x0002700001297983 */ /* 0x000f680000300800 */
[----:B------:R0:W-:Y:S01]  /*20af0*/  @!P5 STG.E.U8 desc[UR20][R26.64+0xf1], R9 ;  /* 0x0000f1091a00d986 */ /* 0x0001e2000c101114 */
[----:B------:R-:W-:-:S03]  /*20b00*/  FMUL R3, R39, UR15 ;  /* 0x0000000f27037c20 */ /* 0x000fc60008400000 */
[----:B------:R-:W5:Y:S01]  /*20b10*/  LDL.LU R39, [R1+0x274] ;  /* 0x0002740001277983 */ /* 0x000f620000300800 */
[----:B------:R-:W-:-:S03]  /*20b20*/  ISETP.LT.OR P5, PT, R0, 0xf9, !P2 ;  /* 0x000000f90000780c */ /* 0x000fc600057a1670 */
[----:B------:R-:W-:Y:S01]  /*20b30*/  @!P1 STG.E.U8 desc[UR20][R26.64+0xf0], R5 ;  /* 0x0000f0051a009986 */ /* 0x000fe2000c101114 */
[----:B0-----:R-:W-:-:S03]  /*20b40*/  F2FP.SATFINITE.E5M2.F32.PACK_AB_MERGE_C R9, RZ, R2, RZ ;  /* 0x00000002ff09723e */ /* 0x001fc600048060ff */
[----:B------:R0:W-:Y:S04]  /*20b50*/  @!P6 STG.E.U8 desc[UR20][R24.64+0xf8], R11 ;  /* 0x0000f80b1800e986 */ /* 0x0001e8000c101114 */
[----:B------:R1:W-:Y:S01]  /*20b60*/  @!P3 STG.E.U8 desc[UR20][R24.64+0xf9], R13 ;  /* 0x0000f90d1800b986 */ /* 0x0003e2000c101114 */
[----:B0-----:R-:W-:-:S03]  /*20b70*/  F2FP.SATFINITE.E5M2.F32.PACK_AB_MERGE_C R11, RZ, R3, RZ ;  /* 0x00000003ff0b723e */ /* 0x001fc600048060ff */
[----:B------:R0:W-:Y:S01]  /*20b80*/  @!P5 STG.E.U8 desc[UR20][R26.64+0xf8], R7 ;  /* 0x0000f8071a00d986 */ /* 0x0001e2000c101114 */
[----:B---3--:R-:W-:-:S03]  /*20b90*/  FMUL R4, R38, UR15 ;  /* 0x0000000f26047c20 */ /* 0x008fc60008400000 */
[----:B------:R-:W3:Y:S02]  /*20ba0*/  LDL.LU R38, [R1+0x278] ;  /* 0x0002780001267983 */ /* 0x000ee40000300800 */
[----:B-1----:R-:W-:Y:S01]  /*20bb0*/  F2FP.SATFINITE.E5M2.F32.PACK_AB_MERGE_C R13, RZ, R4, RZ ;  /* 0x00000004ff0d723e */ /* 0x002fe200048060ff */
[----:B------:R-:W-:Y:S02]  /*20bc0*/  FMUL R5, R37, UR15 ;  /* 0x0000000f25057c20 */ /* 0x000fe40008400000 */
[----:B------:R-:W3:Y:S01]  /*20bd0*/  LDL.LU R37, [R1+0x27c] ;  /* 0x00027c0001257983 */ /* 0x000ee20000300800 */
[----:B------:R-:W-:-:S03]  /*20be0*/  FMUL R2, R36, UR15 ;  /* 0x0000000f24027c20 */ /* 0x000fc60008400000 */
[----:B------:R-:W3:Y:S01]  /*20bf0*/  LDL.LU R36, [R1+0x280] ;  /* 0x0002800001247983 */ /* 0x000ee20000300800 */
[----:B--2---:R-:W-:-:S03]  /*20c00*/  FMUL R3, R35, UR15 ;  /* 0x0000000f23037c20 */ /* 0x004fc60008400000 */
[----:B------:R-:W2:Y:S01]  /*20c10*/  LDL.LU R35, [R1+0x284] ;  /* 0x0002840001237983 */ /* 0x000ea20000300800 */
[----:B0-----:R-:W-:Y:S01]  /*20c20*/  F2FP.SATFINITE.E5M2.F32.PACK_AB_MERGE_C R7, RZ, R2, RZ ;  /* 0x00000002ff07723e */ /* 0x001fe200048060ff */
[----:B----4-:R-:W-:Y:S02]  /*20c30*/  FMUL R4, R33, UR15 ;  /* 0x0000000f21047c20 */ /* 0x010fe40008400000 */
[----:B------:R-:W4:Y:S01]  /*20c40*/  LDL.LU R33, [R1+0x288] ;  /* 0x0002880001217983 */ /* 0x000f220000300800 */
[----:B-----5:R-:W-:-:S03]  /*20c50*/  FMUL R2, R32, UR15 ;  /* 0x0000000f20027c20 */ /* 0x020fc60008400000 */
[----:B------:R-:W5:Y:S01]  /*20c60*/  LDL.LU R32, [R1+0x28c] ;  /* 0x00028c0001207983 */ /* 0x000f620000300800 */
[----:B------:R-:W-:Y:S02]  /*20c70*/  ISETP.GE.AND P1, PT, R34, 0x81, PT ;  /* 0x000000812200780c */ /* 0x000fe40003f26270 */
[C---:B------:R-:W-:Y:S02]  /*20c80*/  ISETP.LT.OR P2, PT, R0.reuse, 0xfa, !P2 ;  /* 0x000000fa0000780c */ /* 0x040fe40005741670 */
[C---:B------:R-:W-:Y:S02]  /*20c90*/  ISETP.LT.OR P6, PT, R0.reuse, 0x1, !P1 ;  /* 0x000000010000780c */ /* 0x040fe40004fc1670 */
[----:B------:R-:W-:Y:S02]  /*20ca0*/  ISETP.LT.OR P3, PT, R0, 0x2, !P1 ;  /* 0x000000020000780c */ /* 0x000fe40004f61670 */
[----:B------:R-:W-:-:S07]  /*20cb0*/  ISETP.GE.AND P0, PT, R34, 0x89, PT ;  /* 0x000000892200780c */ /* 0x000fce0003f06270 */
[----:B------:R0:W-:Y:S04]  /*20cc0*/  @!P2 STG.E.U8 desc[UR20][R26.64+0xf9], R9 ;  /* 0x0000f9091a00a986 */ /* 0x0001e8000c101114 */
[----:B------:R-:W-:Y:S01]  /*20cd0*/  @!P6 STG.E.U8 desc[UR20][R30.64], R11 ;  /* 0x0000000b1e00e986 */ /* 0x000fe2000c101114 */
[C---:B------:R-:W-:Y:S02]  /*20ce0*/  ISETP.LT.OR P6, PT, R0.reuse, 0x2, !P0 ;  /* 0x000000020000780c */ /* 0x040fe400047c1670 */
[C---:B------:R-:W-:Y:S01]  /*20cf0*/  ISETP.LT.OR P5, PT, R0.reuse, 0x1, !P0 ;  /* 0x000000010000780c */ /* 0x040fe200047a1670 */
[----:B------:R1:W-:Y:S01]  /*20d00*/  @!P3 STG.E.U8 desc[UR20][R30.64+0x1], R13 ;  /* 0x0000010d1e00b986 */ /* 0x0003e2000c101114 */
[----:B------:R-:W-:Y:S02]  /*20d10*/  ISETP.LT.OR P2, PT, R0, 0xa, !P1 ;  /* 0x0000000a0000780c */ /* 0x000fe40004f41670 */
[----:B0-----:R-:W-:-:S02]  /*20d20*/  F2FP.SATFINITE.E5M2.F32.PACK_AB_MERGE_C R9, RZ, R3, RZ ;  /* 0x00000003ff09723e */ /* 0x001fc400048060ff */
[----:B------:R-:W-:Y:S01]  /*20d30*/  ISETP.LT.OR P3, PT, R0, 0x9, !P1 ;  /* 0x000000090000780c */ /* 0x000fe20004f61670 */
[----:B------:R-:W-:Y:S01]  /*20d40*/  FMUL R3, R41, UR15 ;  /* 0x0000000f29037c20 */ /* 0x000fe20008400000 */
[----:B-1----:R-:W-:Y:S01]  /*20d50*/  F2FP.SATFINITE.E5M2.F32.PACK_AB_MERGE_C R13, RZ, R2, RZ ;  /* 0x00000002ff0d723e */ /* 0x002fe200048060ff */
[----:B------:R-:W5:Y:S01]  /*20d60*/  LDL.LU R41, [R1+0x290] ;  /* 0x0002900001297983 */ /* 0x000f620000300800 */
[----:B------:R-:W-:Y:S02]  /*20d70*/  F2FP.SATFINITE.E5M2.F32.PACK_AB_MERGE_C R5, RZ, R5, RZ ;  /* 0x00000005ff05723e */ /* 0x000fe400048060ff */
[----:B------:R-:W-:Y:S01]  /*20d80*/  F2FP.SATFINITE.E5M2.F32.PACK_AB_MERGE_C R11, RZ, R4, RZ ;  /* 0x00000004ff0b723e */ /* 0x000fe200048060ff */
[----:B------:R0:W-:Y:S01]  /*20d90*/  @!P6 STG.E.U8 desc[UR20][R28.64+0x1], R7 ;  /* 0x000001071c00e986 */ /* 0x0001e2000c101114 */
[----:B------:R-:W-:-:S03]  /*20da0*/  FMUL R2, R39, UR15 ;  /* 0x0000000f27027c20 */ /* 0x000fc60008400000 */
[----:B------:R-:W5:Y:S01]  /*20db0*/  LDL.LU R39, [R1+0x294] ;  /* 0x0002940001277983 */ /* 0x000f620000300800 */
[----:B------:R-:W-:Y:S02]  /*20dc0*/  ISETP.LT.OR P6, PT, R0, 0xa, !P0 ;  /* 0x0000000a0000780c */ /* 0x000fe400047c1670 */
[----:B0-----:R-:W-:Y:S01]  /*20dd0*/  F2FP.SATFINITE.E5M2.F32.PACK_AB_MERGE_C R7, RZ, R2, RZ ;  /* 0x00000002ff07723e */ /* 0x001fe200048060ff */
[----:B------:R0:W-:Y:S04]  /*20de0*/  @!P5 STG.E.U8 desc[UR20][R28.64], R5 ;  /* 0x000000051c00d986 */ /* 0x0001e8000c101114 */
[----:B------:R-:W-:Y:S04]  /*20df0*/  @!P2 STG.E.U8 desc[UR20][R30.64+0x9], R11 ;  /* 0x0000090b1e00a986 */ /* 0x000fe8000c101114 */
[----:B------:R1:W-:Y:S01]  /*20e00*/  @!P3 STG.E.U8 desc[UR20][R30.64+0x8], R9 ;  /* 0x000008091e00b986 */ /* 0x0003e2000c101114 */
[----:B0-----:R-:W-:-:S05]  /*20e10*/  F2FP.SATFINITE.E5M2.F32.PACK_AB_MERGE_C R5, RZ, R3, RZ ;  /* 0x00000003ff05723e */ /* 0x001fca00048060ff */
[----:B------:R5:W-:Y:S01]  /*20e20*/  @!P6 STG.E.U8 desc[UR20][R28.64+0x9], R5 ;  /* 0x000009051c00e986 */ /* 0x000be2000c101114 */
[----:B---3--:R-:W-:-:S03]  /*20e30*/  FMUL R4, R38, UR15 ;  /* 0x0000000f26047c20 */ /* 0x008fc60008400000 */
[----:B------:R-:W3:Y:S02]  /*20e40*/  LDL.LU R38, [R1+0x298] ;  /* 0x0002980001267983 */ /* 0x000ee40000300800 */
[----:B-1----:R-:W-:Y:S01]  /*20e50*/  F2FP.SATFINITE.E5M2.F32.PACK_AB_MERGE_C R9, RZ, R4, RZ ;  /* 0x00000004ff09723e */ /* 0x002fe200048060ff */
[----:B------:R-:W-:Y:S02]  /*20e60*/  FMUL R2, R37, UR15 ;  /* 0x0000000f25027c20 */ /* 0x000fe40008400000 */
[----:B------:R-:W3:Y:S03]  /*20e70*/  LDL.LU R37, [R1+0x29c] ;  /* 0x00029c0001257983 */ /* 0x000ee60000300800 */
[----:B------:R-:W-:Y:S01]  /*20e80*/  F2FP.SATFINITE.E5M2.F32.PACK_AB_MERGE_C R11, RZ, R2, RZ ;  /* 0x00000002ff0b723e */ /* 0x000fe200048060ff */
[----:B------:R-:W-:Y:S02]  /*20e90*/  FMUL R2, R36, UR15 ;  /* 0x0000000f24027c20 */ /* 0x000fe40008400000 */
[----:B------:R-:W3:Y:S01]  /*20ea0*/  LDL.LU R36, [R1+0x2a0] ;  /* 0x0002a00001247983 */ /* 0x000ee20000300800 */
[----:B--2---:R-:W-:-:S03]  /*20eb0*/  FMUL R3, R35, UR15 ;  /* 0x0000000f23037c20 */ /* 0x004fc60008400000 */
[----:B------:R-:W2:Y:S01]  /*20ec0*/  LDL.LU R35, [R1+0x2a4] ;  /* 0x0002a40001237983 */ /* 0x000ea20000300800 */
[----:B----4-:R-:W-:-:S03]  /*20ed0*/  FMUL R4, R33, UR15 ;  /* 0x0000000f21047c20 */ /* 0x010fc60008400000 */
[----:B------:R-:W4:Y:S01]  /*20ee0*/  LDL.LU R33, [R1+0x2a8] ;  /* 0x0002a80001217983 */ /* 0x000f220000300800 */
[----:B-----5:R-:W-:-:S03]  /*20ef0*/  FMUL R5, R32, UR15 ;  /* 0x0000000f20057c20 */ /* 0x020fc60008400000 */
[----:B------:R-:W5:Y:S01]  /*20f00*/  LDL.LU R32, [R1+0x2ac] ;  /* 0x0002ac0001207983 */ /* 0x000f620000300800 */
[C---:B------:R-:W-:Y:S02]  /*20f10*/  ISETP.LT.OR P5, PT, R0.reuse, 0x9, !P0 ;  /* 0x000000090000780c */ /* 0x040fe400047a1670 */
[C---:B------:R-:W-:Y:S02]  /*20f20*/  ISETP.LT.OR P3, PT, R0.reuse, 0x11, !P1 ;  /* 0x000000110000780c */ /* 0x040fe40004f61670 */
[C---:B------:R-:W-:Y:S02]  /*20f30*/  ISETP.LT.OR P2, PT, R0.reuse, 0x12, !P1 ;  /* 0x000000120000780c */ /* 0x040fe40004f41670 */
[----:B------:R-:W-:-:S07]  /*20f40*/  ISETP.LT.OR P6, PT, R0, 0x12, !P0 ;  /* 0x000000120000780c */ /* 0x000fce00047c1670 */
[----:B------:R-:W-:Y:S01]  /*20f50*/  @!P5 STG.E.U8 desc[UR20][R28.64+0x8], R13 ;  /* 0x0000080d1c00d986 */ /* 0x000fe2000c101114 */
[----:B------:R-:W-:-:S03]  /*20f60*/  ISETP.LT.OR P5, PT, R0, 0x11, !P0 ;  /* 0x000000110000780c */ /* 0x000fc600047a1670 */
[----:B------:R0:W-:Y:S01]  /*20f70*/  @!P3 STG.E.U8 desc[UR20][R30.64+0x10], R7 ;  /* 0x000010071e00b986 */ /* 0x0001e2000c101114 */
[----:B------:R-:W-:-:S03]  /*20f80*/  ISETP.LT.OR P3, PT, R0, 0x19, !P1 ;  /* 0x000000190000780c */ /* 0x000fc60004f61670 */
[----:B------:R1:W-:Y:S01]  /*20f90*/  @!P2 STG.E.U8 desc[UR20][R30.64+0x11], R9 ;  /* 0x000011091e00a986 */ /* 0x0003e2000c101114 */
[----:B------:R-:W-:Y:S02]  /*20fa0*/  ISETP.LT.OR P2, PT, R0, 0x1a, !P1 ;  /* 0x0000001a0000780c */ /* 0x000fe40004f41670 */
[----:B0-----:R-:W-:Y:S02]  /*20fb0*/  F2FP.SATFINITE.E5M2.F32.PACK_AB_MERGE_C R7, RZ, R2, RZ ;  /* 0x00000002ff07723e */ /* 0x001fe400048060ff */
[----:B-1----:R-:W-:Y:S01]  /*20fc0*/  F2FP.SATFINITE.E5M2.F32.PACK_AB_MERGE_C R9, RZ, R3, RZ ;  /* 0x00000003ff09723e */ /* 0x002fe200048060ff */
[----:B------:R-:W-:Y:S02]  /*20fd0*/  FMUL R2, R41, UR15 ;  /* 0x0000000f29027c20 */ /* 0x000fe40008400000 */
[----:B------:R-:W5:Y:S01]  /*20fe0*/  LDL.LU R41, [R1+0x2b0] ;  /* 0x0002b00001297983 */ /* 0x000f620000300800 */
[----:B------:R-:W-:-:S03]  /*20ff0*/  F2FP.SATFINITE.E5M2.F32.PACK_AB_MERGE_C R13, RZ, R4, RZ ;  /* 0x00000004ff0d723e */ /* 0x000fc600048060ff */
[----:B------:R0:W-:Y:S01]  /*21000*/  @!P6 STG.E.U8 desc[UR20][R28.64+0x11], R7 ;  /* 0x000011071c00e986 */ /* 0x0001e2000c101114 */
[----:B------:R-:W-:-:S03]  /*21010*/  FMUL R3, R39, UR15 ;  /* 0x0000000f27037c20 */ /* 0x000fc60008400000 */
[----:B------:R-:W5:Y:S01]  /*21020*/  LDL.LU R39, [R1+0x2b4] ;  /* 0x0002b40001277983 */ /* 0x000f620000300800 */
[----:B------:R-:W-:Y:S02]  /*21030*/  ISETP.LT.OR P6, PT, R0, 0x1a, !P0 ;  /* 0x0000001a0000780c */ /* 0x000fe400047c1670 */
[----:B0-----:R-:W-:Y:S01]  /*21040*/  F2FP.SATFINITE.E5M2.F32.PACK_AB_MERGE_C R7, RZ, R2, RZ ;  /* 0x00000002ff07723e */ /* 0x001fe200048060ff */
[----:B------:R-:W-:Y:S04]  /*21050*/  @!P5 STG.E.U8 desc[UR20][R28.64+0x10], R11 ;  /* 0x0000100b1c00d986 */ /* 0x000fe8000c101114 */
[----:B------:R0:W-:Y:S04]  /*21060*/  @!P3 STG.E.U8 desc[UR20][R30.64+0x18], R9 ;  /* 0x000018091e00b986 */ /* 0x0001e8000c101114 */
[----:B------:R1:W-:Y:S01]  /*21070*/  @!P2 STG.E.U8 desc[UR20][R30.64+0x19], R13 ;  /* 0x0000190d1e00a986 */ /* 0x0003e2000c101114 */
[----:B0-----:R-:W-:-:S03]  /*21080*/  F2FP.SATFINITE.E5M2.F32.PACK_AB_MERGE_C R9, RZ, R3, RZ ;  /* 0x00000003ff09723e */ /* 0x001fc600048060ff */
[----:B------:R0:W-:Y:S01]  /*21090*/  @!P6 STG.E.U8 desc[UR20][R28.64+0x19], R7 ;  /* 0x000019071c00e986 */ /* 0x0001e2000c101114 */
[----:B---3--:R-:W-:-:S03]  /*210a0*/  FMUL R4, R38, UR15 ;  /* 0x0000000f26047c20 */ /* 0x008fc60008400000 */
[----:B------:R-:W3:Y:S02]  /*210b0*/  LDL.LU R38, [R1+0x2b8] ;  /* 0x0002b80001267983 */ /* 0x000ee40000300800 */
[----:B------:R-:W-:Y:S01]  /*210c0*/  F2FP.SATFINITE.E5M2.F32.PACK_AB_MERGE_C R11, RZ, R4, RZ ;  /* 0x00000004ff0b723e */ /* 0x000fe200048060ff */
[----:B------:R-:W-:Y:S02]  /*210d0*/  FMUL R2, R37, UR15 ;  /* 0x0000000f25027c20 */ /* 0x000fe40008400000 */
[----:B------:R-:W3:Y:S03]  /*210e0*/  LDL.LU R37, [R1+0x2bc] ;  /* 0x0002bc0001257983 */ /* 0x000ee60000300800 */
[----:B-1----:R-:W-:Y:S01]  /*210f0*/  F2FP.SATFINITE.E5M2.F32.PACK_AB_MERGE_C R13, RZ, R2, RZ ;  /* 0x00000002ff0d723e */ /* 0x002fe200048060ff */
[----:B------:R-:W-:Y:S02]  /*21100*/  FMUL R3, R36, UR15 ;  /* 0x0000000f24037c20 */ /* 0x000fe40008400000 */
[----:B------:R-:W3:Y:S01]  /*21110*/  LDL.LU R36, [R1+0x2c0] ;  /* 0x0002c00001247983 */ /* 0x000ee20000300800 */
[----:B--2---:R-:W-:-:S03]  /*21120*/  FMUL R2, R35, UR15 ;  /* 0x0000000f23027c20 */ /* 0x004fc60008400000 */
[----:B------:R-:W2:Y:S02]  /*21130*/  LDL.LU R35, [R1+0x2c4] ;  /* 0x0002c40001237983 */ /* 0x000ea40000300800 */
[----:B0-----:R-:W-:Y:S01]  /*21140*/  F2FP.SATFINITE.E5M2.F32.PACK_AB_MERGE_C R7, RZ, R2, RZ ;  /* 0x00000002ff07723e */ /* 0x001fe200048060ff */
[----:B----4-:R-:W-:Y:S02]  /*21150*/  FMUL R4, R33, UR15 ;  /* 0x0000000f21047c20 */ /* 0x010fe40008400000 */
[----:B------:R-:W4:Y:S01]  /*21160*/  LDL.LU R33, [R1+0x2c8] ;  /* 0x0002c80001217983 */ /* 0x000f220000300800 */
[----:B-----5:R-:W-:-:S03]  /*21170*/  FMUL R2, R32, UR15 ;  /* 0x0000000f20027c20 */ /* 0x020fc60008400000 */
[----:B------:R-:W5:Y:S01]  /*21180*/  LDL.LU R32, [R1+0x2cc] ;  /* 0x0002cc0001207983 */ /* 0x000f620000300800 */
[C---:B------:R-:W-:Y:S02]  /*21190*/  ISETP.LT.OR P5, PT, R0.reuse, 0x19, !P0 ;  /* 0x000000190000780c */ /* 0x040fe400047a1670 */
[C---:B------:R-:W-:Y:S02]  /*211a0*/  ISETP.LT.OR P3, PT, R0.reuse, 0x21, !P1 ;  /* 0x000000210000780c */ /* 0x040fe40004f61670 */
[C---:B------:R-:W-:Y:S02]  /*211b0*/  ISETP.LT.OR P2, PT, R0.reuse, 0x22, !P1 ;  /* 0x000000220000780c */ /* 0x040fe40004f41670 */
[----:B------:R-:W-:Y:S02]  /*211c0*/  F2FP.SATFINITE.E5M2.F32.PACK_AB_MERGE_C R5, RZ, R5, RZ ;  /* 0x00000005ff05723e */ /* 0x000fe400048060ff */
[----:B------:R-:W-:-:S05]  /*211d0*/  ISETP.LT.OR P6, PT, R0, 0x22, !P0 ;  /* 0x000000220000780c */ /* 0x000fca00047c1670 */
[----:B------:R0:W-:Y:S01]  /*211e0*/  @!P5 STG.E.U8 desc[UR20][R28.64+0x18], R5 ;  /* 0x000018051c00d986 */ /* 0x0001e2000c101114 */
[----:B------:R-:W-:-:S03]  /*211f0*/  ISETP.LT.OR P5, PT, R0, 0x21, !P0 ;  /* 0x000000210000780c */ /* 0x000fc600047a1670 */
[----:B------:R-:W-:Y:S01]  /*21200*/  @!P3 STG.E.U8 desc[UR20][R30.64+0x20], R9 ;  /* 0x000020091e00b986 */ /* 0x000fe2000c101114 */
        /* <DEDUP_REMOVED lines=8> */
[----:B------:R-:W-:Y:S01]  /*21290*/  @!P6 STG.E.U8 desc[UR20][R28.64+0x21], R5 ;  /* 0x000021051c00e986 */ /* 0x000fe2000c101114 */
[----:B------:R-:W-:-:S03]  /*212a0*/  FMUL R3, R39, UR15 ;  /* 0x0000000f27037c20 */ /* 0x000fc60008400000 */
[----:B------:R-:W5:Y:S01]  /*212b0*/  LDL.LU R39, [R1+0x2d4] ;  /* 0x0002d40001277983 */ /* 0x000f620000300800 */
[----:B------:R-:W-:-:S03]  /*212c0*/  ISETP.LT.OR P6, PT, R0, 0x2a, !P0 ;  /* 0x0000002a0000780c */ /* 0x000fc600047c1670 */
[----:B------:R-:W-:Y:S04]  /*212d0*/  @!P5 STG.E.U8 desc[UR20][R28.64+0x20], R13 ;  /* 0x0000200d1c00d986 */ /* 0x000fe8000c101114 */
[----:B------:R0:W-:Y:S04]  /*212e0*/  @!P3 STG.E.U8 desc[UR20][R30.64+0x28], R7 ;  /* 0x000028071e00b986 */ /* 0x0001e8000c101114 */
[----:B------:R1:W-:Y:S01]  /*212f0*/  @!P2 STG.E.U8 desc[UR20][R30.64+0x29], R9 ;  /* 0x000029091e00a986 */ /* 0x0003e2000c101114 */
[----:B0-----:R-:W-:Y:S02]  /*21300*/  F2FP.SATFINITE.E5M2.F32.PACK_AB_MERGE_C R7, RZ, R2, RZ ;  /* 0x00000002ff07723e */ /* 0x001fe400048060ff */
[----:B-1----:R-:W-:-:S03]  /*21310*/  F2FP.SATFINITE.E5M2.F32.PACK_AB_MERGE_C R9, RZ, R3, RZ ;  /* 0x00000003ff09723e */ /* 0x002fc600048060ff */
[----:B------:R0:W-:Y:S01]  /*21320*/  @!P6 STG.E.U8 desc[UR20][R28.64+0x29], R7 ;  /* 0x000029071c00e986 */ /* 0x0001e2000c101114 */
[----:B---3--:R-:W-:-:S03]  /*21330*/  FMUL R4, R38, UR15 ;  /* 0x0000000f26047c20 */ /* 0x008fc60008400000 */
[----:B------:R-:W3:Y:S02]  /*21340*/  LDL.LU R38, [R1+0x2d8] ;  /* 0x0002d80001267983 */ /* 0x000ee40000300800 */
[----:B------:R-:W-:Y:S01]  /*21350*/  F2FP.SATFINITE.E5M2.F32.PACK_AB_MERGE_C R13, RZ, R4, RZ ;  /* 0x00000004ff0d723e */ /* 0x000fe200048060ff */
        /* <DEDUP_REMOVED lines=21> */
[----:B------:R-:W-:Y:S02]  /*214b0*/  F2FP.SATFINITE.E5M2.F32.PACK_AB_MERGE_C R5, RZ, R5, RZ ;  /* 0x00000005ff05723e */ /* 0x000fe400048060ff */
        /* <DEDUP_REMOVED lines=204> */
[----:B------:R-:W-:Y:S01]  /*22180*/  F2FP.SATFINITE.E5M2.F32.PACK_AB_MERGE_C R9, RZ, R4, RZ ;  /* 0x00000004ff09723e */ /* 0x000fe200048060ff */
[----:B------:R-:W-:-:S02]  /*22190*/  FMUL R3, R39, UR15 ;  /* 0x0000000f27037c20 */ /* 0x000fc40008400000 */
[----:B------:R-:W5:Y:S04]  /*221a0*/  LDL.LU R39, [R1+0x394] ;  /* 0x0003940001277983 */ /* 0x000f680000300800 */
[----:B------:R-:W-:Y:S04]  /*221b0*/  @!P6 STG.E.U8 desc[UR20][R28.64+0x81], R5 ;  /* 0x000081051c00e986 */ /* 0x000fe8000c101114 */
[----:B------:R-:W-:Y:S04]  /*221c0*/  @!P5 STG.E.U8 desc[UR20][R28.64+0x80], R13 ;  /* 0x0000800d1c00d986 */ /* 0x000fe8000c101114 */
[----:B------:R0:W-:Y:S04]  /*221d0*/  @!P3 STG.E.U8 desc[UR20][R30.64+0x88], R7 ;  /* 0x000088071e00b986 */ /* 0x0001e8000c101114 */
[----:B------:R1:W-:Y:S01]  /*221e0*/  @!P2 STG.E.U8 desc[UR20][R30.64+0x89], R9 ;  /* 0x000089091e00a986 */ /* 0x0003e2000c101114 */
[----:B0-----:R-:W-:-:S02]  /*221f0*/  F2FP.SATFINITE.E5M2.F32.PACK_AB_MERGE_C R7, RZ, R2, RZ ;  /* 0x00000002ff07723e */ /* 0x001fc400048060ff */
[----:B-1----:R-:W-:Y:S01]  /*22200*/  F2FP.SATFINITE.E5M2.F32.PACK_AB_MERGE_C R9, RZ, R3, RZ ;  /* 0x00000003ff09723e */ /* 0x002fe200048060ff */
[----:B---3--:R-:W-:Y:S02]  /*22210*/  FMUL R4, R38, UR15 ;  /* 0x0000000f26047c20 */ /* 0x008fe40008400000 */
[----:B------:R-:W3:Y:S03]  /*22220*/  LDL.LU R38, [R1+0x398] ;  /* 0x0003980001267983 */ /* 0x000ee60000300800 */
[----:B------:R-:W-:Y:S01]  /*22230*/  F2FP.SATFINITE.E5M2.F32.PACK_AB_MERGE_C R13, RZ, R4, RZ ;  /* 0x00000004ff0d723e */ /* 0x000fe200048060ff */
[----:B------:R-:W-:Y:S02]  /*22240*/  FMUL R5, R37, UR15 ;  /* 0x0000000f25057c20 */ /* 0x000fe40008400000 */
[----:B------:R-:W3:Y:S01]  /*22250*/  LDL.LU R37, [R1+0x39c] ;  /* 0x00039c0001257983 */ /* 0x000ee20000300800 */
[----:B------:R-:W-:-:S03]  /*22260*/  FMUL R2, R36, UR15 ;  /* 0x0000000f24027c20 */ /* 0x000fc60008400000 */
[----:B------:R-:W3:Y:S01]  /*22270*/  LDL.LU R36, [R1+0x3a0] ;  /* 0x0003a00001247983 */ /* 0x000ee20000300800 */
[----:B--2---:R-:W-:-:S03]  /*22280*/  FMUL R3, R35, UR15 ;  /* 0x0000000f23037c20 */ /* 0x004fc60008400000 */
[----:B------:R-:W2:Y:S01]  /*22290*/  LDL.LU R35, [R1+0x3a4] ;  /* 0x0003a40001237983 */ /* 0x000ea20000300800 */
[----:B------:R-:W-:Y:S01]  /*222a0*/  F2FP.SATFINITE.E5M2.F32.PACK_AB_MERGE_C R15, RZ, R5, RZ ;  /* 0x00000005ff0f723e */ /* 0x000fe200048060ff */
        /* <DEDUP_REMOVED lines=10> */
[----:B------:R-:W-:Y:S01]  /*22350*/  @!P5 STG.E.U8 desc[UR20][R28.64+0x88], R11 ;  /* 0x0000880b1c00d986 */ /* 0x000fe2000c101114 */
[----:B------:R-:W-:-:S03]  /*22360*/  ISETP.LT.OR P5, PT, R0, 0x91, !P0 ;  /* 0x000000910000780c */ /* 0x000fc600047a1670 */
[----:B------:R1:W-:Y:S01]  /*22370*/  @!P3 STG.E.U8 desc[UR20][R30.64+0x90], R9 ;  /* 0x000090091e00b986 */ /* 0x0003e2000c101114 */
[C---:B------:R-:W-:Y:S02]  /*22380*/  ISETP.LT.OR P3, PT, R0.reuse, 0x99, !P1 ;  /* 0x000000990000780c */ /* 0x040fe40004f61670 */
[----:B0-----:R-:W-:Y:S01]  /*22390*/  F2FP.SATFINITE.E5M2.F32.PACK_AB_MERGE_C R7, RZ, R2, RZ ;  /* 0x00000002ff07723e */ /* 0x001fe200048060ff */
[----:B------:R-:W-:Y:S01]  /*223a0*/  @!P2 STG.E.U8 desc[UR20][R30.64+0x91], R13 ;  /* 0x0000910d1e00a986 */ /* 0x000fe2000c101114 */
[----:B------:R-:W-:Y:S02]  /*223b0*/  ISETP.LT.OR P2, PT, R0, 0x9a, !P1 ;  /* 0x0000009a0000780c */ /* 0x000fe40004f41670 */
        /* <DEDUP_REMOVED lines=86> */
[----:B------:R-:W-:Y:S01]  /*22920*/  FMUL R2, R39, UR15 ;  /* 0x0000000f27027c20 */ /* 0x000fe20008400000 */
[----:B------:R-:W-:Y:S02]  /*22930*/  ISETP.LT.OR P6, PT, R0, 0xba, !P0 ;  /* 0x000000ba0000780c */ /* 0x000fe400047c1670 */
[----:B------:R-:W5:Y:S02]  /*22940*/  LDL.LU R39, [R1+0x3f4] ;  /* 0x0003f40001277983 */ /* 0x000f640000300800 */
[----:B0-----:R-:W-:Y:S02]  /*22950*/  F2FP.SATFINITE.E5M2.F32.PACK_AB_MERGE_C R7, RZ, R2, RZ ;  /* 0x00000002ff07723e */ /* 0x001fe400048060ff */
        /* <DEDUP_REMOVED lines=28> */
[C---:B------:R-:W-:Y:S02]  /*22b20*/  ISETP.LT.OR P2, PT, R0.reuse, 0xca, !P1 ;  /* 0x000000ca0000780c */ /* 0x040fe40004f41670 */
[----:B0-----:R-:W-:Y:S02]  /*22b30*/  F2FP.SATFINITE.E5M2.F32.PACK_AB_MERGE_C R7, RZ, R2, RZ ;  /* 0x00000002ff07723e */ /* 0x001fe400048060ff */
[----:B-1----:R-:W-:Y:S01]  /*22b40*/  F2FP.SATFINITE.E5M2.F32.PACK_AB_MERGE_C R9, RZ, R3, RZ ;  /* 0x00000003ff09723e */ /* 0x002fe200048060ff */
[----:B------:R-:W-:Y:S02]  /*22b50*/  FMUL R2, R41, UR15 ;  /* 0x0000000f29027c20 */ /* 0x000fe40008400000 */
[----:B------:R0:W-:Y:S01]  /*22b60*/  @!P6 STG.E.U8 desc[UR20][R28.64+0xc1], R7 ;  /* 0x0000c1071c00e986 */ /* 0x0001e2000c101114 */
[----:B------:R-:W-:-:S03]  /*22b70*/  ISETP.LT.OR P6, PT, R0, 0xca, !P0 ;  /* 0x000000ca0000780c */ /* 0x000fc600047c1670 */
[----:B------:R-:W5:Y:S01]  /*22b80*/  LDL.LU R41, [R1+0x410] ;  /* 0x0004100001297983 */ /* 0x000f620000300800 */
[----:B------:R-:W-:Y:S01]  /*22b90*/  F2FP.SATFINITE.E5M2.F32.PACK_AB_MERGE_C R13, RZ, R4, RZ ;  /* 0x00000004ff0d723e */ /* 0x000fe200048060ff */
[----:B------:R-:W-:Y:S02]  /*22ba0*/  FMUL R3, R39, UR15 ;  /* 0x0000000f27037c20 */ /* 0x000fe40008400000 */
[----:B------:R-:W5:Y:S01]  /*22bb0*/  LDL.LU R39, [R1+0x414] ;  /* 0x0004140001277983 */ /* 0x000f620000300800 */
[----:B0-----:R-:W-:-:S03]  /*22bc0*/  F2FP.SATFINITE.E5M2.F32.PACK_AB_MERGE_C R7, RZ, R2, RZ ;  /* 0x00000002ff07723e */ /* 0x001fc600048060ff */
        /* <DEDUP_REMOVED lines=21> */
[C---:B------:R-:W-:Y:S01]  /*22d20*/  ISETP.LT.OR P3, PT, R0.reuse, 0xd1, !P1 ;  /* 0x000000d10000780c */ /* 0x040fe20004f61670 */
[----:B------:R-:W5:Y:S01]  /*22d30*/  LDL.LU R42, [R1+0x430] ;  /* 0x00043000012a7983 */ /* 0x000f620000300800 */
[C---:B------:R-:W-:Y:S02]  /*22d40*/  ISETP.LT.OR P2, PT, R0.reuse, 0xd2, !P1 ;  /* 0x000000d20000780c */ /* 0x040fe40004f41670 */
[----:B------:R-:W-:Y:S02]  /*22d50*/  ISETP.LT.OR P6, PT, R0, 0xd2, !P0 ;  /* 0x000000d20000780c */ /* 0x000fe400047c1670 */
[----:B------:R-:W-:-:S05]  /*22d60*/  F2FP.SATFINITE.E5M2.F32.PACK_AB_MERGE_C R5, RZ, R5, RZ ;  /* 0x00000005ff05723e */ /* 0x000fca00048060ff */
[----:B------:R0:W-:Y:S01]  /*22d70*/  @!P5 STG.E.U8 desc[UR20][R28.64+0xc8], R5 ;  /* 0x0000c8051c00d986 */ /* 0x0001e2000c101114 */
[----:B------:R-:W-:-:S03]  /*22d80*/  ISETP.LT.OR P5, PT, R0, 0xd1, !P0 ;  /* 0x000000d10000780c */ /* 0x000fc600047a1670 */
[----:B------:R-:W-:Y:S01]  /*22d90*/  @!P3 STG.E.U8 desc[UR20][R30.64+0xd0], R9 ;  /* 0x0000d0091e00b986 */ /* 0x000fe2000c101114 */
[----:B------:R-:W-:-:S03]  /*22da0*/  ISETP.LT.OR P3, PT, R0, 0xd9, !P1 ;  /* 0x000000d90000780c */ /* 0x000fc60004f61670 */
[----:B------:R1:W-:Y:S01]  /*22db0*/  @!P2 STG.E.U8 desc[UR20][R30.64+0xd1], R11 ;  /* 0x0000d10b1e00a986 */ /* 0x0003e2000c101114 */
[----:B0-----:R-:W-:Y:S02]  /*22dc0*/  F2FP.SATFINITE.E5M2.F32.PACK_AB_MERGE_C R5, RZ, R3, RZ ;  /* 0x00000003ff05723e */ /* 0x001fe400048060ff */
[----:B------:R-:W-:-:S03]  /*22dd0*/  ISETP.LT.OR P2, PT, R0, 0xda, !P1 ;  /* 0x000000da0000780c */ /* 0x000fc60004f41670 */
[----:B------:R-:W-:Y:S01]  /*22de0*/  @!P6 STG.E.U8 desc[UR20][R28.64+0xd1], R5 ;  /* 0x0000d1051c00e986 */ /* 0x000fe2000c101114 */
[----:B-1----:R-:W-:Y:S02]  /*22df0*/  F2FP.SATFINITE.E5M2.F32.PACK_AB_MERGE_C R11, RZ, R2, RZ ;  /* 0x00000002ff0b723e */ /* 0x002fe400048060ff */
[----:B------:R-:W-:Y:S01]  /*22e00*/  ISETP.LT.OR P6, PT, R0, 0xda, !P0 ;  /* 0x000000da0000780c */ /* 0x000fe200047c1670 */
[----:B------:R-:W-:Y:S02]  /*22e10*/  FMUL R2, R41, UR15 ;  /* 0x0000000f29027c20 */ /* 0x000fe40008400000 */
[----:B------:R-:W5:Y:S01]  /*22e20*/  LDL.LU R41, [R1+0x434] ;  /* 0x0004340001297983 */ /* 0x000f620000300800 */
[----:B------:R-:W-:-:S03]  /*22e30*/  FMUL R3, R39, UR15 ;  /* 0x0000000f27037c20 */ /* 0x000fc60008400000 */
[----:B------:R-:W5:Y:S01]  /*22e40*/  LDL.LU R39, [R1+0x438] ;  /* 0x0004380001277983 */ /* 0x000f620000300800 */
[----:B------:R-:W-:-:S03]  /*22e50*/  F2FP.SATFINITE.E5M2.F32.PACK_AB_MERGE_C R9, RZ, R4, RZ ;  /* 0x00000004ff09723e */ /* 0x000fc600048060ff */
        /* <DEDUP_REMOVED lines=12> */
[----:B------:R-:W3:Y:S02]  /*22f20*/  LDL.LU R36, [R1+0x444] ;  /* 0x0004440001247983 */ /* 0x000ee40000300800 */
[----:B0-----:R-:W-:Y:S01]  /*22f30*/  F2FP.SATFINITE.E5M2.F32.PACK_AB_MERGE_C R7, RZ, R2, RZ ;  /* 0x00000002ff07723e */ /* 0x001fe200048060ff */
[----:B--2---:R-:W-:Y:S02]  /*22f40*/  FMUL R3, R35, UR15 ;  /* 0x0000000f23037c20 */ /* 0x004fe40008400000 */
        /* <DEDUP_REMOVED lines=15> */
[----:B------:R-:W-:Y:S02]  /*23040*/  F2FP.SATFINITE.E5M2.F32.PACK_AB_MERGE_C R5, RZ, R5, RZ ;  /* 0x00000005ff05723e */ /* 0x000fe400048060ff */
[----:B0-----:R-:W-:Y:S01]  /*23050*/  F2FP.SATFINITE.E5M2.F32.PACK_AB_MERGE_C R11, RZ, R4, RZ ;  /* 0x00000004ff0b723e */ /* 0x001fe200048060ff */
[----:B------:R0:W-:Y:S01]  /*23060*/  @!P6 STG.E.U8 desc[UR20][R28.64+0xe1], R7 ;  /* 0x0000e1071c00e986 */ /* 0x0001e2000c101114 */
[C---:B------:R-:W-:Y:S02]  /*23070*/  ISETP.LT.OR P6, PT, R0.reuse, 0xea, !P0 ;  /* 0x000000ea0000780c */ /* 0x040fe400047c1670 */
[----:B-1----:R-:W-:Y:S01]  /*23080*/  F2FP.SATFINITE.E5M2.F32.PACK_AB_MERGE_C R9, RZ, R3, RZ ;  /* 0x00000003ff09723e */ /* 0x002fe200048060ff */
[----:B------:R1:W-:Y:S01]  /*23090*/  @!P5 STG.E.U8 desc[UR20][R28.64+0xe0], R5 ;  /* 0x0000e0051c00d986 */ /* 0x0003e2000c101114 */
[----:B------:R-:W-:-:S03]  /*230a0*/  ISETP.LT.OR P5, PT, R0, 0xe9, !P0 ;  /* 0x000000e90000780c */ /* 0x000fc600047a1670 */
[----:B------:R-:W-:Y:S01]  /*230b0*/  @!P2 STG.E.U8 desc[UR20][R30.64+0xe9], R11 ;  /* 0x0000e90b1e00a986 */ /* 0x000fe2000c101114 */
[----:B------:R-:W-:Y:S01]  /*230c0*/  ISETP.LT.OR P2, PT, R0, 0xf2, !P1 ;  /* 0x000000f20000780c */ /* 0x000fe20004f41670 */
[----:B------:R-:W-:Y:S02]  /*230d0*/  FMUL R3, R42, UR15 ;  /* 0x0000000f2a037c20 */ /* 0x000fe40008400000 */
[----:B------:R3:W-:Y:S01]  /*230e0*/  @!P3 STG.E.U8 desc[UR20][R30.64+0xe8], R9 ;  /* 0x0000e8091e00b986 */ /* 0x0007e2000c101114 */
[----:B------:R-:W-:Y:S01]  /*230f0*/  ISETP.LT.OR P3, PT, R0, 0xf1, !P1 ;  /* 0x000000f10000780c */ /* 0x000fe20004f61670 */
[----:B------:R-:W-:Y:S01]  /*23100*/  FMUL R4, R39, UR15 ;  /* 0x0000000f27047c20 */ /* 0x000fe20008400000 */
[----:B------:R-:W-:Y:S01]  /*23110*/  F2FP.SATFINITE.E5M2.F32.PACK_AB_MERGE_C R13, RZ, R2, RZ ;  /* 0x00000002ff0d723e */ /* 0x000fe200048060ff */
[----:B------:R-:W-:Y:S01]  /*23120*/  FMUL R2, R41, UR15 ;  /* 0x0000000f29027c20 */ /* 0x000fe20008400000 */
[----:B------:R-:W-:Y:S02]  /*23130*/  F2FP.SATFINITE.E5M2.F32.PACK_AB_MERGE_C R3, RZ, R3, RZ ;  /* 0x00000003ff03723e */ /* 0x000fe400048060ff */
[----:B0-----:R-:W-:-:S02]  /*23140*/  F2FP.SATFINITE.E5M2.F32.PACK_AB_MERGE_C R7, RZ, R4, RZ ;  /* 0x00000004ff07723e */ /* 0x001fc400048060ff */
[----:B-1----:R-:W-:Y:S01]  /*23150*/  F2FP.SATFINITE.E5M2.F32.PACK_AB_MERGE_C R5, RZ, R2, RZ ;  /* 0x00000002ff05723e */ /* 0x002fe200048060ff */
[----:B------:R-:W-:Y:S01]  /*23160*/  @!P5 STG.E.U8 desc[UR20][R28.64+0xe8], R13 ;  /* 0x0000e80d1c00d986 */ /* 0x000fe2000c101114 */
[----:B------:R-:W-:-:S03]  /*23170*/  ISETP.LT.OR P5, PT, R0, 0xf1, !P0 ;  /* 0x000000f10000780c */ /* 0x000fc600047a1670 */
[----:B------:R-:W-:Y:S01]  /*23180*/  @!P6 STG.E.U8 desc[UR20][R28.64+0xe9], R3 ;  /* 0x0000e9031c00e986 */ /* 0x000fe2000c101114 */
[----:B------:R-:W-:-:S03]  /*23190*/  ISETP.LT.OR P6, PT, R0, 0xf2, !P0 ;  /* 0x000000f20000780c */ /* 0x000fc600047c1670 */
[----:B------:R0:W-:Y:S01]  /*231a0*/  @!P2 STG.E.U8 desc[UR20][R30.64+0xf1], R7 ;  /* 0x0000f1071e00a986 */ /* 0x0001e2000c101114 */
[C---:B------:R-:W-:Y:S02]  /*231b0*/  ISETP.LT.OR P2, PT, R0.reuse, 0xf9, !P1 ;  /* 0x000000f90000780c */ /* 0x040fe40004f41670 */
[C---:B------:R-:W-:Y:S01]  /*231c0*/  ISETP.LT.OR P1, PT, R0.reuse, 0xfa, !P1 ;  /* 0x000000fa0000780c */ /* 0x040fe20004f21670 */
[----:B------:R5:W-:Y:S01]  /*231d0*/  @!P3 STG.E.U8 desc[UR20][R30.64+0xf0], R5 ;  /* 0x0000f0051e00b986 */ /* 0x000be2000c101114 */
[C---:B------:R-:W-:Y:S02]  /*231e0*/  ISETP.LT.OR P3, PT, R0.reuse, 0xf9, !P0 ;  /* 0x000000f90000780c */ /* 0x040fe40004761670 */
[----:B------:R-:W-:Y:S01]  /*231f0*/  ISETP.LT.OR P0, PT, R0, 0xfa, !P0 ;  /* 0x000000fa0000780c */ /* 0x000fe20004701670 */
[----:B---3--:R-:W-:-:S05]  /*23200*/  FMUL R2, R38, UR15 ;  /* 0x0000000f26027c20 */ /* 0x008fca0008400000 */
[----:B------:R-:W-:-:S05]  /*23210*/  F2FP.SATFINITE.E5M2.F32.PACK_AB_MERGE_C R9, RZ, R2, RZ ;  /* 0x00000002ff09723e */ /* 0x000fca00048060ff */
[----:B------:R1:W-:Y:S01]  /*23220*/  @!P5 STG.E.U8 desc[UR20][R28.64+0xf0], R9 ;  /* 0x0000f0091c00d986 */ /* 0x0003e2000c101114 */
[----:B------:R-:W-:Y:S01]  /*23230*/  FMUL R0, R37, UR15 ;  /* 0x0000000f25007c20 */ /* 0x000fe20008400000 */
[----:B------:R-:W-:-:S04]  /*23240*/  FMUL R2, R36, UR15 ;  /* 0x0000000f24027c20 */ /* 0x000fc80008400000 */
[----:B0-----:R-:W-:Y:S01]  /*23250*/  F2FP.SATFINITE.E5M2.F32.PACK_AB_MERGE_C R7, RZ, R0, RZ ;  /* 0x00000000ff07723e */ /* 0x001fe200048060ff */
[----:B--2---:R-:W-:Y:S01]  /*23260*/  FMUL R3, R35, UR15 ;  /* 0x0000000f23037c20 */ /* 0x004fe20008400000 */
[----:B------:R-:W-:-:S04]  /*23270*/  F2FP.SATFINITE.E5M2.F32.PACK_AB_MERGE_C R11, RZ, R2, RZ ;  /* 0x00000002ff0b723e */ /* 0x000fc800048060ff */
[----:B------:R-:W-:Y:S01]  /*23280*/  F2FP.SATFINITE.E5M2.F32.PACK_AB_MERGE_C R3, RZ, R3, RZ ;  /* 0x00000003ff03723e */ /* 0x000fe200048060ff */
[----:B------:R1:W-:Y:S04]  /*23290*/  @!P6 STG.E.U8 desc[UR20][R28.64+0xf1], R7 ;  /* 0x0000f1071c00e986 */ /* 0x0003e8000c101114 */
[----:B------:R1:W-:Y:S04]  /*232a0*/  @!P2 STG.E.U8 desc[UR20][R30.64+0xf8], R11 ;  /* 0x0000f80b1e00a986 */ /* 0x0003e8000c101114 */
[----:B------:R1:W-:Y:S01]  /*232b0*/  @!P1 STG.E.U8 desc[UR20][R30.64+0xf9], R3 ;  /* 0x0000f9031e009986 */ /* 0x0003e2000c101114 */
[----:B----4-:R-:W-:Y:S01]  /*232c0*/  FMUL R4, R33, UR15 ;  /* 0x0000000f21047c20 */ /* 0x010fe20008400000 */
[----:B-----5:R-:W-:-:S04]  /*232d0*/  FMUL R5, R32, UR15 ;  /* 0x0000000f20057c20 */ /* 0x020fc80008400000 */
[----:B------:R-:W-:Y:S02]  /*232e0*/  F2FP.SATFINITE.E5M2.F32.PACK_AB_MERGE_C R13, RZ, R4, RZ ;  /* 0x00000004ff0d723e */ /* 0x000fe400048060ff */
[----:B------:R-:W-:-:S03]  /*232f0*/  F2FP.SATFINITE.E5M2.F32.PACK_AB_MERGE_C R5, RZ, R5, RZ ;  /* 0x00000005ff05723e */ /* 0x000fc600048060ff */
[----:B------:R1:W-:Y:S04]  /*23300*/  @!P3 STG.E.U8 desc[UR20][R28.64+0xf8], R13 ;  /* 0x0000f80d1c00b986 */ /* 0x0003e8000c101114 */
[----:B------:R1:W-:Y:S02]  /*23310*/  @!P0 STG.E.U8 desc[UR20][R28.64+0xf9], R5 ;  /* 0x0000f9051c008986 */ /* 0x0003e4000c101114 */
.L_x_545:
[----:B------:R-:W-:Y:S05]  /*23320*/  BSYNC B0 ;  /* 0x0000000000007941 */ /* 0x000fea0003800000 */
.L_x_31:
[----:B-12---:R-:W2:Y:S04]  /*23330*/  LDL.LU R3, [R1+0x454] ;  /* 0x0004540001037983 */ /* 0x006ea80000300800 */
[----:B------:R-:W2:Y:S01]  /*23340*/  LDL.LU R2, [R1+0x458] ;  /* 0x0004580001027983 */ /* 0x000ea20000300800 */
[----:B------:R-:W-:Y:S01]  /*23350*/  ULDC UR6, c[0x0][0xc] ;  /* 0x0000030000067ab9 */ /* 0x000fe20000000800 */
[----:B------:R-:W-:Y:S01]  /*23360*/  ULDC UR7, c[0x0][0x10] ;  /* 0x0000040000077ab9 */ /* 0x000fe20000000800 */
[----:B---34-:R-:W2:Y:S01]  /*23370*/  LDC R5, c[0x0][0x14] ;  /* 0x00000500ff057b82 */ /* 0x018ea20000000800 */
[----:B------:R-:W-:Y:S01]  /*23380*/  UIMAD.WIDE.U32 UR6, UR6, UR7, URZ ;  /* 0x00000007060672a5 */ /* 0x000fe2000f8e003f */
[----:B-----5:R-:W-:Y:S01]  /*23390*/  PRMT R0, RZ, 0x7610, R0 ;  /* 0x00007610ff007816 */ /* 0x020fe20000000000 */
[----:B------:R-:W-:-:S04]  /*233a0*/  UMOV UR10, 0xffffffff ;  /* 0xffffffff000a7882 */ /* 0x000fc80000000000 */
[----:B--2---:R-:W-:-:S04]  /*233b0*/  IMAD.WIDE.U32 R2, R5, UR6, R2 ;  /* 0x0000000605027c25 */ /* 0x004fc8000f8e0002 */
[----:B------:R-:W-:Y:S01]  /*233c0*/  IMAD R5, R5, UR7, RZ ;  /* 0x0000000705057c24 */ /* 0x000fe2000f8e02ff */
[----:B------:R-:W-:Y:S01]  /*233d0*/  ULDC.64 UR6, c[0x0][0x650] ;  /* 0x0001940000067ab9 */ /* 0x000fe20000000a00 */
[----:B------:R-:W-:Y:S01]  /*233e0*/  IMAD.MOV.U32 R11, RZ, RZ, R2 ;  /* 0x000000ffff0b7224 */ /* 0x000fe200078e0002 */
[----:B------:R-:W-:Y:S01]  /*233f0*/  ISETP.GE.U32.AND P0, PT, R2, UR6, PT ;  /* 0x0000000602007c0c */ /* 0x000fe2000bf06070 */
[----:B------:R-:W-:Y:S02]  /*23400*/  IMAD.IADD R13, R3, 0x1, R5 ;  /* 0x00000001030d7824 */ /* 0x000fe400078e0205 */
[----:B------:R-:W-:-:S03]  /*23410*/  IMAD.MOV.U32 R2, RZ, RZ, -0x1 ;  /* 0xffffffffff027424 */ /* 0x000fc600078e00ff */
[----:B------:R1:W-:Y:S01]  /*23420*/  STL [R1+0x454], R13 ;  /* 0x0004540d01007387 */ /* 0x0003e20000100800 */
[----:B------:R-:W-:-:S03]  /*23430*/  ISETP.GE.U32.AND.EX P0, PT, R13, UR7, PT, P0 ;  /* 0x000000070d007c0c */ /* 0x000fc6000bf06100 */
[----:B------:R1:W-:Y:S04]  /*23440*/  STL [R1+0x458], R11 ;  /* 0x0004580b01007387 */ /* 0x0003e80000100800 */
[----:B------:R1:W-:Y:S06]  /*23450*/  STL [R1+0x45c], R2 ;  /* 0x00045c0201007387 */ /* 0x0003ec0000100800 */
[----:B------:R-:W-:Y:S05]  /*23460*/  @P0 BRA `(.L_x_546) ;  /* 0x0000000400740947 */ /* 0x000fea0003800000 */
[----:B------:R-:W2:Y:S01]  /*23470*/  S2R R8, SR_CTAID.X ;  /* 0x0000000000087919 */ /* 0x000ea20000002500 */
[----:B------:R-:W-:Y:S01]  /*23480*/  ULDC.64 UR18, c[0x0][0x628] ;  /* 0x00018a0000127ab9 */ /* 0x000fe20000000a00 */
[----:B------:R-:W3:Y:S01]  /*23490*/  LDC R9, c[0x0][0x144] ;  /* 0x00005100ff097b82 */ /* 0x000ee20000000800 */
[----:B------:R-:W-:Y:S01]  /*234a0*/  ULDC UR6, c[0x0][0x150] ;  /* 0x0000540000067ab9 */ /* 0x000fe20000000800 */
[----:B------:R-:W4:Y:S01]  /*234b0*/  S2R R12, SR_CTAID.Y ;  /* 0x00000000000c7919 */ /* 0x000f220000002600 */
[----:B------:R-:W-:Y:S01]  /*234c0*/  ISETP.NE.U32.AND P0, PT, RZ, UR18, PT ;  /* 0x00000012ff007c0c */ /* 0x000fe2000bf05070 */
[----:B------:R-:W-:Y:S01]  /*234d0*/  ULDC UR14, c[0x0][0x630] ;  /* 0x00018c00000e7ab9 */ /* 0x000fe20000000800 */
[----:B------:R-:W-:Y:S02]  /*234e0*/  R2UR UR16, R11 ;  /* 0x000000000b1072ca */ /* 0x000fe400000e0000 */
[----:B------:R-:W-:Y:S01]  /*234f0*/  ISETP.NE.AND.EX P0, PT, RZ, UR19, PT, P0 ;  /* 0x00000013ff007c0c */ /* 0x000fe2000bf05300 */
[----:B0-----:R-:W0:Y:S01]  /*23500*/  LDC.64 R6, c[0x0][0x620] ;  /* 0x00018800ff067b82 */ /* 0x001e220000000a00 */
[----:B------:R-:W-:-:S02]  /*23510*/  R2UR UR17, R13 ;  /* 0x000000000d1172ca */ /* 0x000fc400000e0000 */
[----:B--2---:R-:W-:-:S05]  /*23520*/  I2FP.F32.U32 R0, R8 ;  /* 0x0000000800007245 */ /* 0x004fca0000201000 */
[----:B------:R-:W-:-:S06]  /*23530*/  FMUL R0, R0, UR6 ;  /* 0x0000000600007c20 */ /* 0x000fcc0008400000 */
[----:B------:R-:W2:Y:S01]  /*23540*/  F2I.U32.TRUNC.NTZ R0, R0 ;  /* 0x0000000000007305 */ /* 0x000ea2000020f000 */
[----:B----4-:R-:W-:Y:S05]  /*23550*/  @!P0 BRA `(.L_x_547) ;  /* 0x0000000000308947 */ /* 0x010fea0003800000 */
        /* <DEDUP_REMOVED lines=12> */
.L_x_547:
[----:B------:R-:W-:Y:S01]  /*23620*/  USHF.R.U64 UR10, UR16, UR14, UR17 ;  /* 0x0000000e100a7299 */ /* 0x000fe20008001211 */
[----:B------:R-:W4:Y:S01]  /*23630*/  LDC.64 R20, c[0x0][0x640] ;  /* 0x00019000ff147b82 */ /* 0x000f220000000a00 */
[----:B------:R-:W-:Y:S01]  /*23640*/  USHF.R.U32.HI UR6, URZ, UR14, UR17 ;  /* 0x0000000e3f067299 */ /* 0x000fe20008011611 */
[----:B--2---:R-:W-:Y:S02]  /*23650*/  IMAD.MOV R10, RZ, RZ, -R0 ;  /* 0x000000ffff0a7224 */ /* 0x004fe400078e0a00 */
[----:B-1----:R-:W-:Y:S01]  /*23660*/  IMAD.MOV.U32 R2, RZ, RZ, R11 ;  /* 0x000000ffff027224 */ /* 0x002fe200078e000b */
[----:B------:R-:W-:Y:S01]  /*23670*/  IADD3 R5, P0, RZ, -UR10, RZ ;  /* 0x8000000aff057c10 */ /* 0x000fe2000ff1e0ff */
[----:B---3--:R-:W-:Y:S02]  /*23680*/  IMAD R17, R9, R10, R8 ;  /* 0x0000000a09117224 */ /* 0x008fe400078e0208 */
[----:B------:R-:W1:Y:S02]  /*23690*/  LDC R4, c[0x0][0x618] ;  /* 0x00018600ff047b82 */ /* 0x000e640000000800 */
[----:B------:R-:W-:Y:S01]  /*236a0*/  IMAD.X R3, RZ, RZ, ~UR6, P0 ;  /* 0x80000006ff037e24 */ /* 0x000fe200080e06ff */
[----:B------:R-:W-:-:S03]  /*236b0*/  ULDC UR6, c[0x0][0x154] ;  /* 0x0000550000067ab9 */ /* 0x000fc60000000800 */
[-C--:B0-----:R-:W-:Y:S02]  /*236c0*/  IMAD R0, R3, R6.reuse, RZ ;  /* 0x0000000603007224 */ /* 0x081fe400078e02ff */
[----:B------:R-:W0:Y:S01]  /*236d0*/  LDC R14, c[0x0][0x608] ;  /* 0x00018200ff0e7b82 */ /* 0x000e220000000800 */
[----:B------:R-:W-:Y:S02]  /*236e0*/  IMAD.MOV.U32 R3, RZ, RZ, R13 ;  /* 0x000000ffff037224 */ /* 0x000fe400078e000d */
[----:B------:R-:W-:-:S05]  /*236f0*/  IMAD.WIDE.U32 R2, R5, R6, R2 ;  /* 0x0000000605027225 */ /* 0x000fca00078e0002 */
[----:B------:R-:W2:Y:S01]  /*23700*/  LDC R18, c[0x0][0x658] ;  /* 0x00019600ff127b82 */ /* 0x000ea20000000800 */
[----:B------:R-:W-:Y:S01]  /*23710*/  IMAD R5, R5, R7, R0 ;  /* 0x0000000705057224 */ /* 0x000fe200078e0200 */
[----:B------:R-:W-:Y:S01]  /*23720*/  I2FP.F32.U32 R0, R12 ;  /* 0x0000000c00007245 */ /* 0x000fe20000201000 */
[----:B------:R-:W-:Y:S01]  /*23730*/  IMAD.MOV.U32 R7, RZ, RZ, 0x1 ;  /* 0x00000001ff077424 */ /* 0x000fe200078e00ff */
[----:B----4-:R-:W-:Y:S01]  /*23740*/  ISETP.NE.U32.AND P0, PT, R20, RZ, PT ;  /* 0x000000ff1400720c */ /* 0x010fe20003f05070 */
[----:B------:R-:W-:Y:S02]  /*23750*/  IMAD.IADD R3, R3, 0x1, R5 ;  /* 0x0000000103037824 */ /* 0x000fe400078e0205 */
[----:B------:R-:W-:Y:S01]  /*23760*/  FMUL R0, R0, UR6 ;  /* 0x0000000600007c20 */ /* 0x000fe20008400000 */
[----:B------:R-:W3:Y:S01]  /*23770*/  LDC R15, c[0x0][0x148] ;  /* 0x00005200ff0f7b82 */ /* 0x000ee20000000800 */
[----:B------:R-:W-:Y:S01]  /*23780*/  ISETP.NE.AND.EX P0, PT, R21, RZ, PT, P0 ;  /* 0x000000ff1500720c */ /* 0x000fe20003f05300 */
[----:B------:R-:W-:Y:S01]  /*23790*/  IMAD.MOV.U32 R5, RZ, RZ, -0x1 ;  /* 0xffffffffff057424 */ /* 0x000fe200078e00ff */
[-CC-:B-1----:R-:W-:Y:S01]  /*237a0*/  SHF.R.U64 R10, R2, R4.reuse, R3.reuse ;  /* 0x00000004020a7219 */ /* 0x182fe20000001203 */
[----:B------:R1:W4:Y:S01]  /*237b0*/  F2I.U32.TRUNC.NTZ R13, R0 ;  /* 0x00000000000d7305 */ /* 0x000322000020f000 */
[----:B------:R-:W-:-:S03]  /*237c0*/  SHF.R.U32.HI R3, RZ, R4, R3 ;  /* 0x00000004ff037219 */ /* 0x000fc60000011603 */
[----:B------:R-:W1:Y:S01]  /*237d0*/  LDC R16, c[0x0][0x600] ;  /* 0x00018000ff107b82 */ /* 0x000e620000000800 */
[-CC-:B0-----:R-:W-:Y:S02]  /*237e0*/  SHF.R.U64 R8, R10, R14.reuse, R3.reuse ;  /* 0x0000000e0a087219 */ /* 0x181fe40000001203 */
[----:B------:R-:W-:-:S05]  /*237f0*/  SHF.R.U32.HI R3, RZ, R14, R3 ;  /* 0x0000000eff037219 */ /* 0x000fca0000011603 */
[----:B------:R-:W0:Y:S01]  /*23800*/  LDC R22, c[0x0][0x648] ;  /* 0x00019200ff167b82 */ /* 0x000e220000000800 */
[-CC-:B--2---:R-:W-:Y:S02]  /*23810*/  SHF.R.U64 R11, R8, R18.reuse, R3.reuse ;  /* 0x00000012080b7219 */ /* 0x184fe40000001203 */
[-C--:B------:R-:W-:Y:S02]  /*23820*/  SHF.L.U32 R5, R5, R18.reuse, RZ ;  /* 0x0000001205057219 */ /* 0x080fe400000006ff */
[-C--:B------:R-:W-:Y:S01]  /*23830*/  SHF.R.U32.HI R3, RZ, R18.reuse, R3 ;  /* 0x00000012ff037219 */ /* 0x080fe20000011603 */
[----:B------:R-:W-:Y:S01]  /*23840*/  IMAD.MOV.U32 R2, RZ, RZ, R11 ;  /* 0x000000ffff027224 */ /* 0x000fe200078e000b */
[----:B------:R-:W-:Y:S01]  /*23850*/  SHF.L.U32 R40, R7, R18, RZ ;  /* 0x0000001207287219 */ /* 0x000fe200000006ff */
[----:B------:R-:W2:Y:S01]  /*23860*/  LDC R23, c[0x0][0x638] ;  /* 0x00018e00ff177b82 */ /* 0x000ea20000000800 */
[----:B------:R-:W-:-:S07]  /*23870*/  LOP3.LUT R19, RZ, R5, RZ, 0x33, !PT ;  /* 0x00000005ff137212 */ /* 0x000fce00078e33ff */
[----:B------:R-:W0:Y:S01]  /*23880*/  LDC R24, c[0x0][0x610] ;  /* 0x00018400ff187b82 */ /* 0x000e220000000800 */
[----:B----4-:R-:W-:Y:S05]  /*23890*/  @!P0 BRA `(.L_x_548) ;  /* 0x0000000000288947 */ /* 0x010fea0003800000 */
[----:B-1----:R-:W1:Y:S02]  /*238a0*/  LDC R0, c[0x0][0x64c] ;  /* 0x00019300ff007b82 */ /* 0x002e640000000800 */
[----:B-1----:R-:W-:-:S05]  /*238b0*/  IADD3 R7, P0, R11, R0, RZ ;  /* 0x000000000b077210 */ /* 0x002fca0007f1e0ff */
        /* <DEDUP_REMOVED lines=8> */
.L_x_548:
[----:B01----:R-:W-:Y:S01]  /*23940*/  SHF.R.U64 R0, R2, R22, R3 ;  /* 0x0000001602007219 */ /* 0x003fe20000001203 */
[----:B------:R-:W-:Y:S01]  /*23950*/  VIADD R5, R16, 0xffffffff ;  /* 0xffffffff10057836 */ /* 0x000fe20000000000 */
[----:B------:R-:W-:Y:S01]  /*23960*/  LOP3.LUT R3, R8, R19, RZ, 0xc0, !PT ;  /* 0x0000001308037212 */ /* 0x000fe200078ec0ff */
[----:B------:R-:W-:Y:S02]  /*23970*/  IMAD.MOV R13, RZ, RZ, -R13 ;  /* 0x000000ffff0d7224 */ /* 0x000fe400078e0a0d */
[----:B------:R-:W-:Y:S02]  /*23980*/  IMAD.MOV R2, RZ, RZ, -R0 ;  /* 0x000000ffff027224 */ /* 0x000fe400078e0a00 */
[----:B------:R-:W-:Y:S01]  /*23990*/  IMAD R40, R40, R0, R3 ;  /* 0x0000000028287224 */ /* 0x000fe200078e0203 */
[----:B------:R-:W-:Y:S01]  /*239a0*/  LOP3.LUT R3, R10, R5, RZ, 0xc0, !PT ;  /* 0x000000050a037212 */ /* 0x000fe200078ec0ff */
[----:B---3--:R-:W-:Y:S02]  /*239b0*/  @P4 IMAD R17, R15, R13, R12 ;  /* 0x0000000d0f114224 */ /* 0x008fe400078e020c */
[----:B--2---:R-:W-:-:S02]  /*239c0*/  IMAD R0, R2, R23, R11 ;  /* 0x0000001702007224 */ /* 0x004fc400078e020b */
[----:B------:R-:W-:Y:S02]  /*239d0*/  IMAD.MOV.U32 R2, RZ, RZ, 0x1 ;  /* 0x00000001ff027424 */ /* 0x000fe400078e00ff */
[----:B------:R-:W-:Y:S02]  /*239e0*/  IMAD R40, R40, R24, R17 ;  /* 0x0000001828287224 */ /* 0x000fe400078e0211 */
[----:B------:R-:W-:Y:S01]  /*239f0*/  IMAD R3, R0, R16, R3 ;  /* 0x0000001000037224 */ /* 0x000fe200078e0203 */
[----:B------:R-:W-:-:S04]  /*23a00*/  PRMT R0, R2, 0x7610, R0 ;  /* 0x0000761002007816 */ /* 0x000fc80000000000 */
[----:B------:R-:W-:Y:S02]  /*23a10*/  SEL R2, R3, R40, !P4 ;  /* 0x0000002803027207 */ /* 0x000fe40006000000 */
[----:B------:R-:W-:-:S03]  /*23a20*/  SEL R40, R40, R3, !P4 ;  /* 0x0000000328287207 */ /* 0x000fc60006000000 */
[----:B------:R2:W-:Y:S04]  /*23a30*/  STL [R1+0x45c], R2 ;  /* 0x00045c0201007387 */ /* 0x0005e80000100800 */
.L_x_546:
[----:B------:R3:W-:Y:S01]  /*23a40*/  STL [R1+0x460], R40 ;  /* 0x0004602801007387 */ /* 0x0007e20000100800 */
[----:B------:R-:W-:-:S13]  /*23a50*/  LOP3.LUT P0, RZ, R0, 0xff, RZ, 0xc0, !PT ;  /* 0x000000ff00ff7812 */ /* 0x000fda000780c0ff */
[----:B---3--:R-:W-:Y:S05]  /*23a60*/  @P0 BRA `(.L_x_549) ;  /* 0xfffffdd400880947 */ /* 0x008fea000383ffff */
[----:B------:R-:W-:Y:S05]  /*23a70*/  EXIT ;  /* 0x000000000000794d */ /* 0x000fea0003800000 */
.L_x_3:
[----:B------:R-:W2:Y:S01]  /*23a80*/  LDL R18, [R1+0x458] ;  /* 0x0004580001127983 */ /* 0x000ea20000100800 */
[----:B------:R-:W-:-:S03]  /*23a90*/  ULDC.64 UR4, c[0x0][0x650] ;  /* 0x0001940000047ab9 */ /* 0x000fc60000000a00 */
[----:B------:R-:W3:Y:S01]  /*23aa0*/  LDL R19, [R1+0x454] ;  /* 0x0004540001137983 */ /* 0x000ee20000100800 */
[----:B------:R-:W-:Y:S01]  /*23ab0*/  PRMT R0, RZ, 0x7610, R0 ;  /* 0x00007610ff007816 */ /* 0x000fe20000000000 */
[----:B------:R-:W-:Y:S02]  /*23ac0*/  IMAD.MOV.U32 R5, RZ, RZ, -0x1 ;  /* 0xffffffffff057424 */ /* 0x000fe400078e00ff */
[----:B------:R-:W-:Y:S02]  /*23ad0*/  IMAD.MOV.U32 R4, RZ, RZ, -0x1 ;  /* 0xffffffffff047424 */ /* 0x000fe400078e00ff */
[----:B------:R-:W-:Y:S01]  /*23ae0*/  IMAD.MOV.U32 R10, RZ, RZ, -0x1 ;  /* 0xffffffffff0a7424 */ /* 0x000fe200078e00ff */
[----:B--2---:R-:W-:-:S04]  /*23af0*/  ISETP.GE.U32.AND P0, PT, R18, UR4, PT ;  /* 0x0000000412007c0c */ /* 0x004fc8000bf06070 */
[----:B---3--:R-:W-:-:S13]  /*23b00*/  ISETP.GE.U32.AND.EX P0, PT, R19, UR5, PT, P0 ;  /* 0x0000000513007c0c */ /* 0x008fda000bf06100 */
[----:B------:R-:W-:Y:S05]  /*23b10*/  @P0 BRA `(.L_x_550) ;  /* 0x0000000400600947 */ /* 0x000fea0003800000 */
[----:B------:R-:W0:Y:S01]  /*23b20*/  LDC.64 R12, c[0x0][0x628] ;  /* 0x00018a00ff0c7b82 */ /* 0x000e220000000a00 */
[----:B------:R-:W-:Y:S02]  /*23b30*/  IMAD.MOV.U32 R8, RZ, RZ, R18 ;  /* 0x000000ffff087224 */ /* 0x000fe400078e0012 */
[----:B------:R-:W-:-:S05]  /*23b40*/  IMAD.MOV.U32 R9, RZ, RZ, R19 ;  /* 0x000000ffff097224 */ /* 0x000fca00078e0013 */
[----:B------:R-:W1:Y:S08]  /*23b50*/  LDC R14, c[0x0][0x630] ;  /* 0x00018c00ff0e7b82 */ /* 0x000e700000000800 */
[----:B------:R-:W2:Y:S01]  /*23b60*/  LDC.64 R16, c[0x0][0x620] ;  /* 0x00018800ff107b82 */ /* 0x000ea20000000a00 */
[----:B0-----:R-:W-:-:S04]  /*23b70*/  ISETP.NE.U32.AND P0, PT, R12, RZ, PT ;  /* 0x000000ff0c00720c */ /* 0x001fc80003f05070 */
[----:B------:R-:W-:-:S13]  /*23b80*/  ISETP.NE.AND.EX P0, PT, R13, RZ, PT, P0 ;  /* 0x000000ff0d00720c */ /* 0x000fda0003f05300 */
[----:B-12---:R-:W-:Y:S05]  /*23b90*/  @!P0 BRA `(.L_x_551) ;  /* 0x0000000000288947 */ /* 0x006fea0003800000 */
[----:B------:R-:W0:Y:S02]  /*23ba0*/  LDC R0, c[0x0][0x634] ;  /* 0x00018d00ff007b82 */ /* 0x000e240000000800 */
[----:B0-----:R-:W-:-:S05]  /*23bb0*/  IADD3 R9, P0, R18, R0, RZ ;  /* 0x0000000012097210 */ /* 0x001fca0007f1e0ff */
        /* <DEDUP_REMOVED lines=8> */
.L_x_551:
[-CC-:B------:R-:W-:Y:S01]  /*23c40*/  SHF.R.U64 R10, R8, R14.reuse, R9.reuse ;  /* 0x0000000e080a7219 */ /* 0x180fe20000001209 */
[----:B------:R-:W0:Y:S01]  /*23c50*/  LDC R6, c[0x0][0x618] ;  /* 0x00018600ff067b82 */ /* 0x000e220000000800 */
[----:B------:R-:W-:Y:S01]  /*23c60*/  SHF.R.U32.HI R0, RZ, R14, R9 ;  /* 0x0000000eff007219 */ /* 0x000fe20000011609 */
[----:B------:R-:W-:Y:S01]  /*23c70*/  ULDC UR4, c[0x0][0x150] ;  /* 0x0000540000047ab9 */ /* 0x000fe20000000800 */
[----:B------:R-:W-:Y:S01]  /*23c80*/  IADD3 R3, P0, RZ, -R10, RZ ;  /* 0x8000000aff037210 */ /* 0x000fe20007f1e0ff */
[----:B------:R-:W-:Y:S01]  /*23c90*/  IMAD.MOV.U32 R4, RZ, RZ, R18 ;  /* 0x000000ffff047224 */ /* 0x000fe200078e0012 */
[----:B------:R-:W-:Y:S01]  /*23ca0*/  I2FP.F32.U32 R8, R2 ;  /* 0x0000000200087245 */ /* 0x000fe20000201000 */
[----:B------:R-:W-:Y:S02]  /*23cb0*/  IMAD.MOV.U32 R5, RZ, RZ, R19 ;  /* 0x000000ffff057224 */ /* 0x000fe400078e0013 */
[----:B------:R-:W1:Y:S01]  /*23cc0*/  LDC.64 R20, c[0x0][0x640] ;  /* 0x00019000ff147b82 */ /* 0x000e620000000a00 */
[----:B------:R-:W-:-:S02]  /*23cd0*/  IMAD.X R7, RZ, RZ, ~R0, P0 ;  /* 0x000000ffff077224 */ /* 0x000fc400000e0e00 */
[----:B------:R-:W-:Y:S01]  /*23ce0*/  FMUL R9, R8, UR4 ;  /* 0x0000000408097c20 */ /* 0x000fe20008400000 */
[----:B------:R-:W-:Y:S01]  /*23cf0*/  IMAD.WIDE.U32 R4, R3, R16, R4 ;  /* 0x0000001003047225 */ /* 0x000fe200078e0004 */
[----:B------:R-:W-:-:S03]  /*23d00*/  ULDC UR4, c[0x0][0x154] ;  /* 0x0000550000047ab9 */ /* 0x000fc60000000800 */
[----:B------:R-:W-:Y:S01]  /*23d10*/  IMAD R0, R7, R16, RZ ;  /* 0x0000001007007224 */ /* 0x000fe200078e02ff */
[----:B------:R-:W2:Y:S01]  /*23d20*/  LDC R13, c[0x0][0x144] ;  /* 0x00005100ff0d7b82 */ /* 0x000ea20000000800 */
[----:B------:R-:W3:Y:S02]  /*23d30*/  F2I.U32.TRUNC.NTZ R9, R9 ;  /* 0x0000000900097305 */ /* 0x000ee4000020f000 */
[----:B------:R-:W-:-:S04]  /*23d40*/  IMAD R3, R3, R17, R0 ;  /* 0x0000001103037224 */ /* 0x000fc800078e0200 */
[----:B------:R-:W-:Y:S01]  /*23d50*/  IMAD.IADD R3, R5, 0x1, R3 ;  /* 0x0000000105037824 */ /* 0x000fe200078e0203 */
[----:B------:R-:W4:Y:S04]  /*23d60*/  LDC R12, c[0x0][0x608] ;  /* 0x00018200ff0c7b82 */ /* 0x000f280000000800 */
[-C--:B0-----:R-:W-:Y:S02]  /*23d70*/  SHF.R.U64 R8, R4, R6.reuse, R3 ;  /* 0x0000000604087219 */ /* 0x081fe40000001203 */
[----:B------:R-:W-:Y:S02]  /*23d80*/  I2FP.F32.U32 R4, R11 ;  /* 0x0000000b00047245 */ /* 0x000fe40000201000 */
[----:B------:R-:W0:Y:S01]  /*23d90*/  LDC R7, c[0x0][0x658] ;  /* 0x00019600ff077b82 */ /* 0x000e220000000800 */
[----:B-1----:R-:W-:Y:S01]  /*23da0*/  ISETP.NE.U32.AND P0, PT, R20, RZ, PT ;  /* 0x000000ff1400720c */ /* 0x002fe20003f05070 */
[----:B---3--:R-:W-:Y:S01]  /*23db0*/  IMAD.MOV R0, RZ, RZ, -R9 ;  /* 0x000000ffff007224 */ /* 0x008fe200078e0a09 */
[----:B------:R-:W-:Y:S01]  /*23dc0*/  SHF.R.U32.HI R3, RZ, R6, R3 ;  /* 0x00000006ff037219 */ /* 0x000fe20000011603 */
[----:B------:R-:W-:Y:S01]  /*23dd0*/  FMUL R4, R4, UR4 ;  /* 0x0000000404047c20 */ /* 0x000fe20008400000 */
[----:B------:R-:W-:Y:S01]  /*23de0*/  ISETP.NE.AND.EX P0, PT, R21, RZ, PT, P0 ;  /* 0x000000ff1500720c */ /* 0x000fe20003f05300 */
[----:B------:R-:W-:-:S02]  /*23df0*/  IMAD.MOV.U32 R6, RZ, RZ, -0x1 ;  /* 0xffffffffff067424 */ /* 0x000fc400078e00ff */
[----:B------:R-:W1:Y:S01]  /*23e00*/  LDC R14, c[0x0][0x148] ;  /* 0x00005200ff0e7b82 */ /* 0x000e620000000800 */
[----:B--2---:R-:W-:Y:S02]  /*23e10*/  IMAD R18, R13, R0, R2 ;  /* 0x000000000d127224 */ /* 0x004fe400078e0202 */
[----:B------:R-:W-:-:S05]  /*23e20*/  IMAD.MOV.U32 R2, RZ, RZ, 0x1 ;  /* 0x00000001ff027424 */ /* 0x000fca00078e00ff */
[----:B------:R-:W2:Y:S01]  /*23e30*/  LDC R16, c[0x0][0x600] ;  /* 0x00018000ff107b82 */ /* 0x000ea20000000800 */
[-CC-:B----4-:R-:W-:Y:S02]  /*23e40*/  SHF.R.U64 R13, R8, R12.reuse, R3.reuse ;  /* 0x0000000c080d7219 */ /* 0x190fe40000001203 */
[----:B------:R-:W-:Y:S02]  /*23e50*/  SHF.R.U32.HI R0, RZ, R12, R3 ;  /* 0x0000000cff007219 */ /* 0x000fe40000011603 */
[----:B------:R3:W4:Y:S03]  /*23e60*/  F2I.U32.TRUNC.NTZ R12, R4 ;  /* 0x00000004000c7305 */ /* 0x000726000020f000 */
[----:B------:R-:W1:Y:S01]  /*23e70*/  LDC R17, c[0x0][0x648] ;  /* 0x00019200ff117b82 */ /* 0x000e620000000800 */
[-C--:B0-----:R-:W-:Y:S02]  /*23e80*/  SHF.R.U64 R15, R13, R7.reuse, R0 ;  /* 0x000000070d0f7219 */ /* 0x081fe40000001200 */
[----:B------:R-:W-:-:S02]  /*23e90*/  SHF.L.U32 R6, R6, R7, RZ ;  /* 0x0000000706067219 */ /* 0x000fc400000006ff */
[-C--:B------:R-:W-:Y:S01]  /*23ea0*/  SHF.L.U32 R22, R2, R7.reuse, RZ ;  /* 0x0000000702167219 */ /* 0x080fe200000006ff */
[----:B------:R-:W-:Y:S01]  /*23eb0*/  IMAD.MOV.U32 R2, RZ, RZ, R15 ;  /* 0x000000ffff027224 */ /* 0x000fe200078e000f */
[----:B------:R-:W-:Y:S01]  /*23ec0*/  SHF.R.U32.HI R3, RZ, R7, R0 ;  /* 0x00000007ff037219 */ /* 0x000fe20000011600 */
[----:B------:R-:W0:Y:S01]  /*23ed0*/  LDC R19, c[0x0][0x638] ;  /* 0x00018e00ff137b82 */ /* 0x000e220000000800 */
[----:B------:R-:W-:-:S07]  /*23ee0*/  LOP3.LUT R24, RZ, R6, RZ, 0x33, !PT ;  /* 0x00000006ff187212 */ /* 0x000fce00078e33ff */
        /* <DEDUP_REMOVED lines=12> */
.L_x_552:
[----:B-1----:R-:W-:Y:S01]  /*23fb0*/  SHF.R.U64 R3, R2, R17, R3 ;  /* 0x0000001102037219 */ /* 0x002fe20000001203 */
[----:B--2---:R-:W-:Y:S01]  /*23fc0*/  VIADD R7, R16, 0xffffffff ;  /* 0xffffffff10077836 */ /* 0x004fe20000000000 */
[----:B------:R-:W-:Y:S01]  /*23fd0*/  LOP3.LUT R0, R13, R24, RZ, 0xc0, !PT ;  /* 0x000000180d007212 */ /* 0x000fe200078ec0ff */
[----:B------:R-:W-:Y:S02]  /*23fe0*/  IMAD.MOV R12, RZ, RZ, -R12 ;  /* 0x000000ffff0c7224 */ /* 0x000fe400078e0a0c */
[----:B------:R-:W-:Y:S02]  /*23ff0*/  IMAD.MOV R2, RZ, RZ, -R3 ;  /* 0x000000ffff027224 */ /* 0x000fe400078e0a03 */
[----:B------:R-:W-:Y:S01]  /*24000*/  IMAD R5, R22, R3, R0 ;  /* 0x0000000316057224 */ /* 0x000fe200078e0200 */
[----:B------:R-:W-:Y:S01]  /*24010*/  LOP3.LUT R3, R8, R7, RZ, 0xc0, !PT ;  /* 0x0000000708037212 */ /* 0x000fe200078ec0ff */
[----:B------:R-:W-:Y:S02]  /*24020*/  @P4 IMAD R18, R14, R12, R11 ;  /* 0x0000000c0e124224 */ /* 0x000fe400078e020b */
[----:B0-----:R-:W-:-:S02]  /*24030*/  IMAD R0, R2, R19, R15 ;  /* 0x0000001302007224 */ /* 0x001fc400078e020f */
[----:B------:R-:W-:Y:S02]  /*24040*/  IMAD.MOV.U32 R4, RZ, RZ, 0x1 ;  /* 0x00000001ff047424 */ /* 0x000fe400078e00ff */
[----:B------:R-:W-:Y:S02]  /*24050*/  IMAD R5, R5, R23, R18 ;  /* 0x0000001705057224 */ /* 0x000fe400078e0212 */
[----:B------:R-:W-:Y:S01]  /*24060*/  IMAD R2, R0, R16, R3 ;  /* 0x0000001000027224 */ /* 0x000fe200078e0203 */
[----:B------:R-:W-:-:S04]  /*24070*/  PRMT R0, R4, 0x7610, R0 ;  /* 0x0000761004007816 */ /* 0x000fc80000000000 */
[----:B------:R-:W-:Y:S02]  /*24080*/  SEL R4, R2, R5, !P4 ;  /* 0x0000000502047207 */ /* 0x000fe40006000000 */
[----:B------:R-:W-:-:S07]  /*24090*/  SEL R5, R5, R2, !P4 ;  /* 0x0000000205057207 */ /* 0x000fce0006000000 */
.L_x_550:
[----:B------:R-:W-:-:S08]  /*240a0*/  NOP ;  /* 0x0000000000007918 */ /* 0x000fd00000000000 */
[----:B------:R-:W0:-:S00]  /*240b0*/  USETMAXREG.DEALLOC.CTAPOOL 0x18 ;  /* 0x00000018000079c8 */ /* 0x000e0000080e0500 */
[----:B------:R-:W-:-:S13]  /*240c0*/  ISETP.NE.AND P0, PT, RZ, UR8, PT ;  /* 0x00000008ff007c0c */ /* 0x000fda000bf05270 */
[----:B------:R-:W-:Y:S05]  /*240d0*/  @P0 EXIT ;  /* 0x000000000000094d */ /* 0x000fea0003800000 */
[----:B0-----:R-:W-:Y:S01]  /*240e0*/  LOP3.LUT P0, RZ, R0, 0xff, RZ, 0xc0, !PT ;  /* 0x000000ff00ff7812 */ /* 0x001fe2000780c0ff */
[----:B------:R-:W-:Y:S02]  /*240f0*/  IMAD.MOV.U32 R6, RZ, RZ, 0x1 ;  /* 0x00000001ff067424 */ /* 0x000fe400078e00ff */
[----:B------:R-:W-:-:S10]  /*24100*/  IMAD.MOV.U32 R7, RZ, RZ, RZ ;  /* 0x000000ffff077224 */ /* 0x000fd400078e00ff */
[----:B------:R-:W-:Y:S05]  /*24110*/  @!P0 BRA `(.L_x_553) ;  /* 0x0000000c00488947 */ /* 0x000fea0003800000 */
[----:B------:R-:W0:Y:S01]  /*24120*/  LDC R0, c[0x0][0x28c] ;  /* 0x0000a300ff007b82 */ /* 0x000e220000000800 */
[----:B------:R-:W1:Y:S01]  /*24130*/  S2R R2, SR_TID.X ;  /* 0x0000000000027919 */ /* 0x000e620000002100 */
[----:B------:R-:W-:Y:S01]  /*24140*/  ULDC UR5, c[0x0][0x658] ;  /* 0x0001960000057ab9 */ /* 0x000fe20000000800 */
[----:B------:R-:W-:Y:S01]  /*24150*/  UMOV UR7, 0xffffffff ;  /* 0xffffffff00077882 */ /* 0x000fe20000000000 */
[----:B------:R-:W-:Y:S01]  /*24160*/  ULDC UR6, c[0x0][0xc] ;  /* 0x0000030000067ab9 */ /* 0x000fe20000000800 */
[----:B------:R-:W-:Y:S01]  /*24170*/  USHF.L.U32 UR8, UR7, UR5, URZ ;  /* 0x0000000507087299 */ /* 0x000fe2000800063f */
[----:B------:R-:W-:Y:S01]  /*24180*/  BSSY B0, `(.L_x_553) ;  /* 0x00000cb000007945 */ /* 0x000fe20003800000 */
[----:B------:R-:W-:Y:S01]  /*24190*/  UMOV UR9, 0x1 ;  /* 0x0000000100097882 */ /* 0x000fe20000000000 */
[----:B------:R-:W-:Y:S01]  /*241a0*/  ULDC UR7, c[0x0][0x10] ;  /* 0x0000040000077ab9 */ /* 0x000fe20000000800 */
[----:B------:R-:W-:Y:S01]  /*241b0*/  USHF.L.U32 UR18, UR9, UR5, URZ ;  /* 0x0000000509127299 */ /* 0x000fe2000800063f */
[----:B------:R-:W-:Y:S01]  /*241c0*/  IMAD.MOV.U32 R9, RZ, RZ, 0x1 ;  /* 0x00000001ff097424 */ /* 0x000fe200078e00ff */
[----:B------:R-:W-:Y:S01]  /*241d0*/  UIMAD.WIDE.U32 UR6, UR6, UR7, URZ ;  /* 0x00000007060672a5 */ /* 0x000fe2000f8e003f */
[----:B------:R-:W-:Y:S01]  /*241e0*/  IMAD.MOV.U32 R6, RZ, RZ, 0x1 ;  /* 0x00000001ff067424 */ /* 0x000fe200078e00ff */
[----:B------:R-:W-:Y:S01]  /*241f0*/  ULDC UR5, c[0x0][0x14] ;  /* 0x0000050000057ab9 */ /* 0x000fe20000000800 */
[----:B------:R-:W-:Y:S01]  /*24200*/  IMAD.MOV.U32 R7, RZ, RZ, RZ ;  /* 0x000000ffff077224 */ /* 0x000fe200078e00ff */
[----:B------:R-:W-:-:S02]  /*24210*/  UIMAD.WIDE.U32 UR20, UR6, UR5, URZ ;  /* 0x00000005061472a5 */ /* 0x000fc4000f8e003f */
[----:B------:R-:W-:Y:S01]  /*24220*/  UIMAD UR16, UR7, UR5, URZ ;  /* 0x00000005071072a4 */ /* 0x000fe2000f8e023f */
[----:B------:R-:W-:Y:S01]  /*24230*/  ULDC UR4, c[0x0][0x600] ;  /* 0x0001800000047ab9 */ /* 0x000fe20000000800 */
[----:B------:R-:W-:Y:S02]  /*24240*/  ULOP3.LUT UR24, UR13, 0x2, URZ, 0xfc, !UPT ;  /* 0x000000020d187892 */ /* 0x000fe4000f8efc3f */
[----:B------:R-:W-:Y:S01]  /*24250*/  UIADD3 UR4, UR4, -0x1, URZ ;  /* 0xffffffff04047890 */ /* 0x000fe2000fffe03f */
[----:B0-----:R-:W-:Y:S01]  /*24260*/  VIADD R0, R0, 0x3f ;  /* 0x0000003f00007836 */ /* 0x001fe20000000000 */
[----:B------:R-:W-:Y:S02]  /*24270*/  ULOP3.LUT UR17, URZ, UR8, URZ, 0x33, !UPT ;  /* 0x000000083f117292 */ /* 0x000fe4000f8e333f */
[----:B------:R-:W-:Y:S02]  /*24280*/  UIADD3 UR16, UR21, UR16, URZ ;  /* 0x0000001015107290 */ /* 0x000fe4000fffe03f */
[----:B------:R-:W-:Y:S01]  /*24290*/  SHF.R.S32.HI R3, RZ, 0x1f, R0 ;  /* 0x0000001fff037819 */ /* 0x000fe20000011400 */
[----:B------:R-:W-:-:S03]  /*242a0*/  ULDC.64 UR22, c[0x0][0x198] ;  /* 0x0000660000167ab9 */ /* 0x000fc60000000a00 */
[----:B------:R-:W-:Y:S02]  /*242b0*/  LEA.HI R0, R3, R0, RZ, 0x6 ;  /* 0x0000000003007211 */ /* 0x000fe400078f30ff */
[C---:B-1----:R-:W-:Y:S02]  /*242c0*/  LOP3.LUT P2, RZ, R2.reuse, 0x7f, RZ, 0xc0, !PT ;  /* 0x0000007f02ff7812 */ /* 0x042fe4000784c0ff */
[----:B------:R-:W-:Y:S02]  /*242d0*/  SHF.R.S32.HI R0, RZ, 0x6, R0 ;  /* 0x00000006ff007819 */ /* 0x000fe40000011400 */
[----:B------:R-:W-:-:S03]  /*242e0*/  LOP3.LUT P0, RZ, R2, 0x1f, RZ, 0xc0, !PT ;  /* 0x0000001f02ff7812 */ /* 0x000fc6000780c0ff */
[----:B------:R-:W-:Y:S01]  /*242f0*/  VIADD R14, R0, 0x1 ;  /* 0x00000001000e7836 */ /* 0x000fe20000000000 */
[----:B------:R-:W-:-:S13]  /*24300*/  PLOP3.LUT P0, PT, P0, P2, PT, 0x8a, 0x0 ;  /* 0x000000000000781c */ /* 0x000fda0000705172 */
.L_x_565:
[----:B------:R-:W-:-:S03]  /*24310*/  UMOV UR5, 0xffffffff ;  /* 0xffffffff00057882 */ /* 0x000fc60000000000 */
[----:B------:R-:W-:Y:S05]  /*24320*/  BRA.DIV UR5, `(.L_x_554) ;  /* 0x00000012052c7947 */ /* 0x000fea000b800000 */
[----:B------:R-:W-:-:S13]  /*24330*/  ELECT P1, URZ, PT ;  /* 0x00000000003f782f */ /* 0x000fda0003820000 */
.L_x_579:
[----:B------:R-:W0:Y:S01]  /*24340*/  LDC R2, c[0x0][0x28c] ;  /* 0x0000a300ff027b82 */ /* 0x000e220000000800 */
[----:B------:R-:W-:Y:S01]  /*24350*/  BSSY B1, `(.L_x_555) ;  /* 0x0000035000017945 */ /* 0x000fe20003800000 */
[----:B0-----:R-:W-:-:S13]  /*24360*/  ISETP.LT.OR P1, PT, R2, 0x1, !P1 ;  /* 0x000000010200780c */ /* 0x001fda0004f21670 */
[----:B------:R-:W-:Y:S05]  /*24370*/  @P1 BRA `(.L_x_556) ;  /* 0x0000000000c81947 */ /* 0x000fea0003800000 */
[----:B------:R-:W-:Y:S02]  /*24380*/  IMAD.SHL.U32 R4, R4, 0x100, RZ ;  /* 0x0000010004047824 */ /* 0x000fe400078e00ff */
[----:B------:R-:W-:Y:S02]  /*24390*/  IMAD.SHL.U32 R5, R5, 0x100, RZ ;  /* 0x0000010005057824 */ /* 0x000fe400078e00ff */
[----:B------:R-:W-:Y:S02]  /*243a0*/  IMAD.MOV.U32 R13, RZ, RZ, RZ ;  /* 0x000000ffff0d7224 */ /* 0x000fe400078e00ff */
[----:B------:R-:W-:Y:S02]  /*243b0*/  IMAD.MOV.U32 R3, RZ, RZ, R14 ;  /* 0x000000ffff037224 */ /* 0x000fe400078e000e */
[----:B------:R-:W-:Y:S02]  /*243c0*/  IMAD.MOV.U32 R2, RZ, RZ, R6 ;  /* 0x000000ffff027224 */ /* 0x000fe400078e0006 */
[----:B------:R-:W-:-:S07]  /*243d0*/  IMAD.MOV.U32 R8, RZ, RZ, R7 ;  /* 0x000000ffff087224 */ /* 0x000fce00078e0007 */
.L_x_560:
[----:B------:R-:W0:Y:S01]  /*243e0*/  S2R R12, SR_CgaCtaId ;  /* 0x00000000000c7919 */ /* 0x000e220000008800 */
[----:B------:R-:W-:-:S04]  /*243f0*/  MOV R11, 0x400 ;  /* 0x00000400000b7802 */ /* 0x000fc80000000f00 */
[----:B0-----:R-:W-:Y:S02]  /*24400*/  LEA R15, R12, R11, 0x18 ;  /* 0x0000000b0c0f7211 */ /* 0x001fe400078ec0ff */
[----:B------:R-:W-:Y:S01]  /*24410*/  SHF.L.U32 R11, R2, 0x1f, RZ ;  /* 0x0000001f020b7819 */ /* 0x000fe200000006ff */
[----:B------:R-:W0:Y:S02]  /*24420*/  @!P2 LDC R12, c[0x0][0x500] ;  /* 0x00014000ff0cab82 */ /* 0x000e240000000800 */
[----:B------:R-:W-:-:S04]  /*24430*/  IMAD R16, R8, 0x8, R15 ;  /* 0x0000000808107824 */ /* 0x000fc800078e020f */
[----:B------:R-:W1:Y:S02]  /*24440*/  SYNCS.PHASECHK.TRANS64.TRYWAIT P1, [R16+URZ+0x38], R11 ;  /* 0x0000380b100075a7 */ /* 0x000e64000802017f */
[----:B-1----:R-:W-:Y:S05]  /*24450*/  @!P1 BRA `(.L_x_557) ;  /* 0x0000001000009947 */ /* 0x002fea0003800000 */
.L_x_580:
[----:B------:R-:W-:Y:S01]  /*24460*/  UPRMT UR5, UR24, 0x9910, URZ ;  /* 0x0000991018057896 */ /* 0x000fe2000800003f */
[----:B0-----:R0:W-:Y:S03]  /*24470*/  @!P2 SYNCS.ARRIVE.TRANS64 RZ, [R16+URZ], R12 ;  /* 0x0000000c10ffa9a7 */ /* 0x0011e6000800003f */
[----:B------:R-:W-:-:S06]  /*24480*/  UISETP.NE.AND UP0, UPT, UR5, 0x2, UPT ;  /* 0x000000020500788c */ /* 0x000fcc000bf05270 */
[----:B------:R-:W-:-:S13]  /*24490*/  PLOP3.LUT P1, PT, PT, PT, UP0, 0x80, 0x0 ;  /* 0x000000000000781c */ /* 0x000fda0003f2f008 */
[----:B0-----:R-:W-:Y:S05]  /*244a0*/  @P1 BRA `(.L_x_558) ;  /* 0x0000000000041947 */ /* 0x001fea0003800000 */
[----:B------:R-:W-:Y:S01]  /*244b0*/  BPT.TRAP 0x1 ;  /* 0x000000040000795c */ /* 0x000fe20000300000 */
.L_x_558:
[----:B------:R-:W-:Y:S05]  /*244c0*/  @P0 BRA `(.L_x_559) ;  /* 0x0000000000040947 */ /* 0x000fea0003800000 */
[----:B------:R-:W-:Y:S01]  /*244d0*/  BPT.TRAP 0x1 ;  /* 0x000000040000795c */ /* 0x000fe20000300000 */
.L_x_559:
[----:B------:R-:W-:Y:S01]  /*244e0*/  IMAD R15, R8, 0x4000, R15 ;  /* 0x00004000080f7824 */ /* 0x000fe200078e020f */
[----:B------:R-:W-:Y:S01]  /*244f0*/  R2UR UR9, R16 ;  /* 0x00000000100972ca */ /* 0x000fe200000e0000 */
[----:B------:R-:W-:Y:S01]  /*24500*/  VIADD R3, R3, 0xffffffff ;  /* 0xffffffff03037836 */ /* 0x000fe20000000000 */
[----:B------:R-:W-:Y:S01]  /*24510*/  UIADD3 UR6, UP0, UR22, 0xf0, URZ ;  /* 0x000000f016067890 */ /* 0x000fe2000ff1e03f */
[----:B------:R-:W-:Y:S01]  /*24520*/  R2UR UR11, R5 ;  /* 0x00000000050b72ca */ /* 0x000fe200000e0000 */
[----:B------:R-:W-:Y:S01]  /*24530*/  UIADD3 UR26, UP1, UR22, 0x1f0, URZ ;  /* 0x000001f0161a7890 */ /* 0x000fe2000ff3e03f */
[----:B------:R-:W-:Y:S01]  /*24540*/  R2UR UR5, R15 ;  /* 0x000000000f0572ca */ /* 0x000fe200000e0000 */
[----:B------:R-:W-:Y:S01]  /*24550*/  UIADD3.X UR7, URZ, UR23, URZ, UP0, !UPT ;  /* 0x000000173f077290 */ /* 0x000fe200087fe43f */
[----:B------:R-:W-:Y:S01]  /*24560*/  R2UR UR10, R13 ;  /* 0x000000000d0a72ca */ /* 0x000fe200000e0000 */
[----:B------:R-:W-:Y:S01]  /*24570*/  VIADD R8, R8, 0x1 ;  /* 0x0000000108087836 */ /* 0x000fe20000000000 */
[----:B------:R-:W-:Y:S01]  /*24580*/  R2UR UR12, R10 ;  /* 0x000000000a0c72ca */ /* 0x000fe200000e0000 */
[----:B------:R-:W-:Y:S01]  /*24590*/  UIADD3.X UR27, URZ, UR23, URZ, UP1, !UPT ;  /* 0x000000173f1b7290 */ /* 0x000fe20008ffe43f */
[----:B------:R-:W-:Y:S01]  /*245a0*/  R2UR UR19, R4 ;  /* 0x00000000041372ca */ /* 0x000fe200000e0000 */
[----:B------:R-:W-:Y:S01]  /*245b0*/  UMOV UR14, 0x0 ;  /* 0x00000000000e7882 */ /* 0x000fe20000000000 */
[----:B------:R-:W-:Y:S01]  /*245c0*/  ISETP.GT.AND P3, PT, R3, 0x1, PT ;  /* 0x000000010300780c */ /* 0x000fe20003f64270 */
[----:B------:R-:W-:Y:S01]  /*245d0*/  UMOV UR15, 0x10000000 ;  /* 0x10000000000f7882 */ /* 0x000fe20000000000 */
[----:B------:R-:W-:Y:S01]  /*245e0*/  ISETP.NE.AND P1, PT, R8, 0x7, PT ;  /* 0x000000070800780c */ /* 0x000fe20003f25270 */
[----:B------:R-:W-:-:S02]  /*245f0*/  VIADD R13, R13, 0x40 ;  /* 0x000000400d0d7836 */ /* 0x000fc40000000000 */
[----:B------:R-:W-:Y:S01]  /*24600*/  UIADD3 UR8, UR5, 0x180, URZ ;  /* 0x0000018005087890 */ /* 0x000fe2000fffe03f */
[----:B-1----:R-:W-:Y:S01]  /*24610*/  SEL R11, RZ, 0x1, P1 ;  /* 0x00000001ff0b7807 */ /* 0x002fe20000800000 */
[----:B------:R-:W-:Y:S01]  /*24620*/  UIADD3 UR5, UR5, 0x1c180, URZ ;  /* 0x0001c18005057890 */ /* 0x000fe2000fffe03f */
[----:B------:R-:W-:Y:S02]  /*24630*/  SEL R8, R8, RZ, P1 ;  /* 0x000000ff08087207 */ /* 0x000fe40000800000 */
[----:B------:R-:W-:-:S04]  /*24640*/  LOP3.LUT R2, R2, R11, RZ, 0x3c, !PT ;  /* 0x0000000b02027212 */ /* 0x000fc800078e3cff */
[----:B------:R0:W-:Y:S02]  /*24650*/  UTMALDG.3D [UR8], [UR6], desc[UR14] ;  /* 0x00000e08060075b4 */ /* 0x0001e40008011000 */
[----:B0-----:R-:W-:Y:S01]  /*24660*/  UMOV UR8, UR5 ;  /* 0x0000000500087c82 */ /* 0x001fe20008000000 */
[----:B------:R-:W-:Y:S02]  /*24670*/  UMOV UR11, UR19 ;  /* 0x00000013000b7c82 */ /* 0x000fe40008000000 */
[----:B------:R0:W-:Y:S02]  /*24680*/  UTMALDG.3D [UR8], [UR26], desc[UR14] ;  /* 0x00000e081a0075b4 */ /* 0x0001e40008011000 */
[----:B0-----:R-:W-:Y:S05]  /*24690*/  @P3 BRA `(.L_x_560) ;  /* 0xfffffffc00503947 */ /* 0x001fea000383ffff */
.L_x_556:
[----:B------:R-:W-:Y:S05]  /*246a0*/  BSYNC B1 ;  /* 0x0000000000017941 */ /* 0x000fea0003800000 */
.L_x_555:
[----:B------:R-:W2:Y:S01]  /*246b0*/  LDL.LU R16, [R1+0x454] ;  /* 0x0004540001107983 */ /* 0x000ea20000300800 */
[----:B------:R-:W-:Y:S01]  /*246c0*/  LOP3.LUT P3, RZ, R9, 0xff, RZ, 0xc0, !PT ;  /* 0x000000ff09ff7812 */ /* 0x000fe2000786c0ff */
[----:B------:R-:W-:Y:S01]  /*246d0*/  IMAD.IADD R4, R0, 0x1, R7 ;  /* 0x0000000100047824 */ /* 0x000fe200078e0207 */
[----:B------:R-:W-:Y:S01]  /*246e0*/  ULDC.64 UR6, c[0x0][0x650] ;  /* 0x0001940000067ab9 */ /* 0x000fe20000000a00 */
[----:B------:R-:W3:Y:S01]  /*246f0*/  LDL.LU R15, [R1+0x458] ;  /* 0x00045800010f7983 */ /* 0x000ee20000300800 */
[----:B------:R-:W-:Y:S01]  /*24700*/  BSSY B1, `(.L_x_561) ;  /* 0x0000070000017945 */ /* 0x000fe20003800000 */
[C---:B------:R-:W-:Y:S01]  /*24710*/  IMAD.WIDE.U32 R2, R4.reuse, 0x24924925, RZ ;  /* 0x2492492504027825 */ /* 0x040fe200078e00ff */
[C---:B------:R-:W-:Y:S02]  /*24720*/  ISETP.GT.U32.AND P1, PT, R4.reuse, 0x6, PT ;  /* 0x000000060400780c */ /* 0x040fe40003f24070 */
[----:B------:R-:W-:Y:S01]  /*24730*/  PRMT R9, RZ, 0x7610, R9 ;  /* 0x00007610ff097816 */ /* 0x000fe20000000009 */
[----:B------:R-:W-:Y:S01]  /*24740*/  IMAD.IADD R2, R4, 0x1, -R3 ;  /* 0x0000000104027824 */ /* 0x000fe200078e0a03 */
[----:B------:R-:W-:Y:S01]  /*24750*/  ISETP.LT.U32.AND P1, PT, R0, 0x7, P1 ;  /* 0x000000070000780c */ /* 0x000fe20000f21070 */
[----:B------:R-:W-:-:S02]  /*24760*/  IMAD.MOV.U32 R5, RZ, RZ, -0x1 ;  /* 0xffffffffff057424 */ /* 0x000fc400078e00ff */
[----:B------:R-:W0:Y:S01]  /*24770*/  @P3 S2R R8, SR_CgaCtaId ;  /* 0x0000000000083919 */ /* 0x000e220000008800 */
[----:B------:R-:W-:Y:S01]  /*24780*/  LEA.HI R2, R2, R3, RZ, 0x1f ;  /* 0x0000000302027211 */ /* 0x000fe200078ff8ff */
[----:B------:R-:W-:Y:S01]  /*24790*/  IMAD.MOV.U32 R10, RZ, RZ, -0x1 ;  /* 0xffffffffff0a7424 */ /* 0x000fe200078e00ff */
[----:B------:R-:W-:Y:S02]  /*247a0*/  @P3 MOV R3, 0x400 ;  /* 0x0000040000033802 */ /* 0x000fe40000000f00 */
[--C-:B------:R-:W-:Y:S02]  /*247b0*/  SHF.R.U32.HI R7, RZ, 0x2, R2.reuse ;  /* 0x00000002ff077819 */ /* 0x100fe40000011602 */
[----:B------:R-:W-:Y:S02]  /*247c0*/  PRMT R2, RZ, 0x7610, R2 ;  /* 0x00007610ff027816 */ /* 0x000fe40000000002 */
[----:B0-----:R-:W-:-:S04]  /*247d0*/  @P3 LEA R3, R8, R3, 0x18 ;  /* 0x0000000308033211 */ /* 0x001fc800078ec0ff */
[----:B------:R0:W-:Y:S01]  /*247e0*/  @P3 SYNCS.ARRIVE.TRANS64.A1T0 RZ, [R3+URZ+0x88], RZ ;  /* 0x000088ff03ff39a7 */ /* 0x0001e2000810003f */
[----:B------:R-:W-:Y:S02]  /*247f0*/  ISETP.GE.U32.AND P3, PT, R0, 0x7, PT ;  /* 0x000000070000780c */ /* 0x000fe40003f66070 */
[----:B0-----:R-:W-:-:S04]  /*24800*/  SEL R3, RZ, 0x1, !P1 ;  /* 0x00000001ff037807 */ /* 0x001fc80004800000 */
[----:B------:R-:W-:-:S07]  /*24810*/  LOP3.LUT R6, R6, R3, RZ, 0x3c, !PT ;  /* 0x0000000306067212 */ /* 0x000fce00078e3cff */
[----:B------:R-:W-:Y:S01]  /*24820*/  @P3 LOP3.LUT R6, R6, 0x1, R7, 0x78, !PT ;  /* 0x0000000106063812 */ /* 0x000fe200078e7807 */
[----:B------:R-:W-:Y:S02]  /*24830*/  IMAD R7, R7, -0x7, R4 ;  /* 0xfffffff907077824 */ /* 0x000fe400078e0204 */
[----:B------:R-:W-:Y:S01]  /*24840*/  IMAD.MOV.U32 R4, RZ, RZ, -0x1 ;  /* 0xffffffffff047424 */ /* 0x000fe200078e00ff */
[----:B---3--:R-:W-:-:S04]  /*24850*/  IADD3 R15, P1, R15, UR20, RZ ;  /* 0x000000140f0f7c10 */ /* 0x008fc8000ff3e0ff */
[----:B--2---:R-:W-:Y:S01]  /*24860*/  IADD3.X R16, R16, UR16, RZ, P1, !PT ;  /* 0x0000001010107c10 */ /* 0x004fe20008ffe4ff */
[----:B------:R0:W-:Y:S01]  /*24870*/  STL [R1+0x458], R15 ;  /* 0x0004580f01007387 */ /* 0x0001e20000100800 */
[----:B------:R-:W-:-:S03]  /*24880*/  ISETP.GE.U32.AND P1, PT, R15, UR6, PT ;  /* 0x000000060f007c0c */ /* 0x000fc6000bf26070 */
[----:B------:R0:W-:Y:S01]  /*24890*/  STL [R1+0x454], R16 ;  /* 0x0004541001007387 */ /* 0x0001e20000100800 */
[----:B------:R-:W-:-:S13]  /*248a0*/  ISETP.GE.U32.AND.EX P1, PT, R16, UR7, PT, P1 ;  /* 0x0000000710007c0c */ /* 0x000fda000bf26110 */
[----:B0-----:R-:W-:Y:S05]  /*248b0*/  @P1 BRA `(.L_x_562) ;  /* 0x0000000400501947 */ /* 0x001fea0003800000 */
[----:B------:R-:W0:Y:S01]  /*248c0*/  S2R R8, SR_CTAID.X ;  /* 0x0000000000087919 */ /* 0x000e220000002500 */
[----:B------:R-:W-:Y:S01]  /*248d0*/  ULDC UR5, c[0x0][0x150] ;  /* 0x0000540000057ab9 */ /* 0x000fe20000000800 */
[----:B------:R-:W1:Y:S01]  /*248e0*/  LDC R3, c[0x0][0x144] ;  /* 0x00005100ff037b82 */ /* 0x000e620000000800 */
[----:B------:R-:W-:Y:S01]  /*248f0*/  ULDC.64 UR6, c[0x0][0x628] ;  /* 0x00018a0000067ab9 */ /* 0x000fe20000000a00 */
[----:B------:R-:W2:Y:S01]  /*24900*/  S2R R5, SR_CTAID.Y ;  /* 0x0000000000057919 */ /* 0x000ea20000002600 */
[----:B------:R-:W-:Y:S01]  /*24910*/  ISETP.NE.U32.AND P1, PT, RZ, UR6, PT ;  /* 0x00000006ff007c0c */ /* 0x000fe2000bf25070 */
[----:B------:R-:W-:-:S03]  /*24920*/  ULDC UR8, c[0x0][0x630] ;  /* 0x00018c0000087ab9 */ /* 0x000fc60000000800 */
[----:B------:R-:W-:Y:S01]  /*24930*/  ISETP.NE.AND.EX P1, PT, RZ, UR7, PT, P1 ;  /* 0x00000007ff007c0c */ /* 0x000fe2000bf25310 */
[----:B------:R-:W3:Y:S01]  /*24940*/  LDC R12, c[0x0][0x148] ;  /* 0x00005200ff0c7b82 */ /* 0x000ee20000000800 */
[----:B0-----:R-:W-:Y:S02]  /*24950*/  I2FP.F32.U32 R2, R8 ;  /* 0x0000000800027245 */ /* 0x001fe40000201000 */
[----:B--2---:R-:W-:-:S03]  /*24960*/  I2FP.F32.U32 R4, R5 ;  /* 0x0000000500047245 */ /* 0x004fc60000201000 */
[----:B------:R-:W-:Y:S01]  /*24970*/  FMUL R2, R2, UR5 ;  /* 0x0000000502027c20 */ /* 0x000fe20008400000 */
[----:B------:R-:W-:Y:S02]  /*24980*/  ULDC UR5, c[0x0][0x154] ;  /* 0x0000550000057ab9 */ /* 0x000fe40000000800 */
[----:B------:R-:W-:-:S03]  /*24990*/  FMUL R10, R4, UR5 ;  /* 0x00000005040a7c20 */ /* 0x000fc60008400000 */
[----:B------:R-:W0:Y:S08]  /*249a0*/  F2I.U32.TRUNC.NTZ R2, R2 ;  /* 0x0000000200027305 */ /* 0x000e30000020f000 */
[----:B------:R-:W2:Y:S01]  /*249b0*/  F2I.U32.TRUNC.NTZ R10, R10 ;  /* 0x0000000a000a7305 */ /* 0x000ea2000020f000 */
[----:B0-----:R-:W-:Y:S02]  /*249c0*/  IMAD.MOV R4, RZ, RZ, -R2 ;  /* 0x000000ffff047224 */ /* 0x001fe400078e0a02 */
[----:B------:R-:W-:-:S02]  /*249d0*/  IMAD.MOV.U32 R2, RZ, RZ, R15 ;  /* 0x000000ffff027224 */ /* 0x000fc400078e000f */
[----:B-1----:R-:W-:Y:S02]  /*249e0*/  IMAD R8, R3, R4, R8 ;  /* 0x0000000403087224 */ /* 0x002fe400078e0208 */
[----:B--2---:R-:W-:-:S04]  /*249f0*/  IMAD.MOV R3, RZ, RZ, -R10 ;  /* 0x000000ffff037224 */ /* 0x004fc800078e0a0a */
[----:B---3--:R-:W-:Y:S02]  /*24a00*/  @P4 IMAD R8, R12, R3, R5 ;  /* 0x000000030c084224 */ /* 0x008fe400078e0205 */
[----:B------:R-:W-:Y:S01]  /*24a10*/  IMAD.MOV.U32 R3, RZ, RZ, R16 ;  /* 0x000000ffff037224 */ /* 0x000fe200078e0010 */
[----:B------:R-:W-:Y:S06]  /*24a20*/  @!P1 BRA `(.L_x_563) ;  /* 0x0000000000289947 */ /* 0x000fec0003800000 */
[----:B------:R-:W-:Y:S02]  /*24a30*/  ULDC UR5, c[0x0][0x634] ;  /* 0x00018d0000057ab9 */ /* 0x000fe40000000800 */
[----:B------:R-:W-:-:S05]  /*24a40*/  IADD3 R3, P1, R15, UR5, RZ ;  /* 0x000000050f037c10 */ /* 0x000fca000ff3e0ff */
[----:B------:R-:W-:-:S04]  /*24a50*/  IMAD.X R11, RZ, RZ, R16, P1 ;  /* 0x000000ffff0b7224 */ /* 0x000fc800008e0610 */
[----:B------:R-:W-:-:S04]  /*24a60*/  IMAD.WIDE.U32 R4, R11, UR6, RZ ;  /* 0x000000060b047c25 */ /* 0x000fc8000f8e00ff */
[----:B------:R-:W-:-:S04]  /*24a70*/  IMAD.WIDE.U32 R4, P1, R3, UR7, R4 ;  /* 0x0000000703047c25 */ /* 0x000fc8000f820004 */
[----:B------:R-:W-:-:S04]  /*24a80*/  IMAD.WIDE.U32 R2, R3, UR6, RZ ;  /* 0x0000000603027c25 */ /* 0x000fc8000f8e00ff */
[----:B------:R-:W-:Y:S01]  /*24a90*/  IMAD.MOV.U32 R2, RZ, RZ, R5 ;  /* 0x000000ffff027224 */ /* 0x000fe200078e0005 */
[----:B------:R-:W-:Y:S01]  /*24aa0*/  IADD3 RZ, P3, R3, R4, RZ ;  /* 0x0000000403ff7210 */ /* 0x000fe20007f7e0ff */
[----:B------:R-:W-:-:S04]  /*24ab0*/  IMAD.X R3, RZ, RZ, RZ, P1 ;  /* 0x000000ffff037224 */ /* 0x000fc800008e06ff */
[----:B------:R-:W-:-:S08]  /*24ac0*/  IMAD.WIDE.U32.X R2, R11, UR7, R2, P3 ;  /* 0x000000070b027c25 */ /* 0x000fd000098e0402 */
.L_x_563:
[--C-:B------:R-:W-:Y:S01]  /*24ad0*/  SHF.R.U64 R10, R2, UR8, R3.reuse ;  /* 0x00000008020a7c19 */ /* 0x100fe20008001203 */
[----:B------:R-:W-:Y:S01]  /*24ae0*/  ULDC.64 UR6, c[0x0][0x620] ;  /* 0x0001880000067ab9 */ /* 0x000fe20000000a00 */
[----:B------:R-:W-:Y:S01]  /*24af0*/  SHF.R.U32.HI R2, RZ, UR8, R3 ;  /* 0x00000008ff027c19 */ /* 0x000fe20008011603 */
[----:B------:R-:W-:Y:S01]  /*24b00*/  IMAD.MOV.U32 R3, RZ, RZ, R16 ;  /* 0x000000ffff037224 */ /* 0x000fe200078e0010 */
[----:B------:R-:W-:Y:S01]  /*24b10*/  IADD3 R11, P1, RZ, -R10, RZ ;  /* 0x8000000aff0b7210 */ /* 0x000fe20007f3e0ff */
[----:B------:R-:W-:-:S04]  /*24b20*/  ULDC UR5, c[0x0][0x618] ;  /* 0x0001860000057ab9 */ /* 0x000fc80000000800 */
[----:B------:R-:W-:-:S04]  /*24b30*/  IMAD.X R2, RZ, RZ, ~R2, P1 ;  /* 0x000000ffff027224 */ /* 0x000fc800008e0e02 */
[----:B------:R-:W-:-:S04]  /*24b40*/  IMAD R2, R2, UR6, RZ ;  /* 0x0000000602027c24 */ /* 0x000fc8000f8e02ff */
[----:B------:R-:W-:Y:S02]  /*24b50*/  IMAD R5, R11, UR7, R2 ;  /* 0x000000070b057c24 */ /* 0x000fe4000f8e0202 */
[----:B------:R-:W-:-:S04]  /*24b60*/  IMAD.MOV.U32 R2, RZ, RZ, R15 ;  /* 0x000000ffff027224 */ /* 0x000fc800078e000f */
[----:B------:R-:W-:Y:S01]  /*24b70*/  IMAD.WIDE.U32 R2, R11, UR6, R2 ;  /* 0x000000060b027c25 */ /* 0x000fe2000f8e0002 */
[----:B------:R-:W-:Y:S02]  /*24b80*/  ULDC.64 UR6, c[0x0][0x640] ;  /* 0x0001900000067ab9 */ /* 0x000fe40000000a00 */
[----:B------:R-:W-:Y:S01]  /*24b90*/  ISETP.NE.U32.AND P1, PT, RZ, UR6, PT ;  /* 0x00000006ff007c0c */ /* 0x000fe2000bf25070 */
[----:B------:R-:W-:-:S03]  /*24ba0*/  IMAD.IADD R3, R3, 0x1, R5 ;  /* 0x0000000103037824 */ /* 0x000fc600078e0205 */
[----:B------:R-:W-:Y:S02]  /*24bb0*/  ISETP.NE.AND.EX P1, PT, RZ, UR7, PT, P1 ;  /* 0x00000007ff007c0c */ /* 0x000fe4000bf25310 */
[--C-:B------:R-:W-:Y:S02]  /*24bc0*/  SHF.R.U64 R11, R2, UR5, R3.reuse ;  /* 0x00000005020b7c19 */ /* 0x100fe40008001203 */
[----:B------:R-:W-:Y:S01]  /*24bd0*/  SHF.R.U32.HI R2, RZ, UR5, R3 ;  /* 0x00000005ff027c19 */ /* 0x000fe20008011603 */
[----:B------:R-:W-:-:S03]  /*24be0*/  ULDC UR5, c[0x0][0x608] ;  /* 0x0001820000057ab9 */ /* 0x000fc60000000800 */
[--C-:B------:R-:W-:Y:S02]  /*24bf0*/  SHF.R.U64 R12, R11, UR5, R2.reuse ;  /* 0x000000050b0c7c19 */ /* 0x100fe40008001202 */
[----:B------:R-:W-:Y:S01]  /*24c00*/  SHF.R.U32.HI R3, RZ, UR5, R2 ;  /* 0x00000005ff037c19 */ /* 0x000fe20008011602 */
[----:B------:R-:W-:-:S03]  /*24c10*/  ULDC UR5, c[0x0][0x658] ;  /* 0x0001960000057ab9 */ /* 0x000fc60000000800 */
[--C-:B------:R-:W-:Y:S02]  /*24c20*/  SHF.R.U64 R13, R12, UR5, R3.reuse ;  /* 0x000000050c0d7c19 */ /* 0x100fe40008001203 */
[----:B------:R-:W-:-:S03]  /*24c30*/  SHF.R.U32.HI R15, RZ, UR5, R3 ;  /* 0x00000005ff0f7c19 */ /* 0x000fc60008011603 */
[----:B------:R-:W-:Y:S02]  /*24c40*/  IMAD.MOV.U32 R2, RZ, RZ, R13 ;  /* 0x000000ffff027224 */ /* 0x000fe400078e000d */
        /* <DEDUP_REMOVED lines=12> */
.L_x_564:
[----:B------:R-:W-:Y:S01]  /*24d10*/  ULDC UR5, c[0x0][0x648] ;  /* 0x0001920000057ab9 */ /* 0x000fe20000000800 */
[----:B------:R-:W-:Y:S02]  /*24d20*/  LOP3.LUT R12, R12, UR17, RZ, 0xc0, !PT ;  /* 0x000000110c0c7c12 */ /* 0x000fe4000f8ec0ff */
[----:B------:R-:W-:Y:S01]  /*24d30*/  SHF.R.U64 R3, R2, UR5, R3 ;  /* 0x0000000502037c19 */ /* 0x000fe20008001203 */
[----:B------:R-:W-:-:S04]  /*24d40*/  ULDC UR5, c[0x0][0x638] ;  /* 0x00018e0000057ab9 */ /* 0x000fc80000000800 */
[----:B------:R-:W-:Y:S02]  /*24d50*/  IMAD.MOV R2, RZ, RZ, -R3 ;  /* 0x000000ffff027224 */ /* 0x000fe400078e0a03 */
[----:B------:R-:W-:Y:S02]  /*24d60*/  IMAD R5, R3, UR18, R12 ;  /* 0x0000001203057c24 */ /* 0x000fe4000f8e020c */
[----:B------:R-:W-:Y:S01]  /*24d70*/  IMAD R13, R2, UR5, R13 ;  /* 0x00000005020d7c24 */ /* 0x000fe2000f8e020d */
[----:B------:R-:W-:Y:S01]  /*24d80*/  ULDC UR5, c[0x0][0x610] ;  /* 0x0001840000057ab9 */ /* 0x000fe20000000800 */
[----:B------:R-:W-:Y:S01]  /*24d90*/  LOP3.LUT R2, R11, UR4, RZ, 0xc0, !PT ;  /* 0x000000040b027c12 */ /* 0x000fe2000f8ec0ff */
[----:B------:R-:W-:Y:S01]  /*24da0*/  IMAD R8, R5, UR5, R8 ;  /* 0x0000000505087c24 */ /* 0x000fe2000f8e0208 */
[----:B------:R-:W-:-:S03]  /*24db0*/  ULDC UR5, c[0x0][0x600] ;  /* 0x0001800000057ab9 */ /* 0x000fc60000000800 */
[----:B------:R-:W-:Y:S02]  /*24dc0*/  IMAD R13, R13, UR5, R2 ;  /* 0x000000050d0d7c24 */ /* 0x000fe4000f8e0202 */
[----:B------:R-:W-:-:S03]  /*24dd0*/  IMAD.MOV.U32 R2, RZ, RZ, 0x1 ;  /* 0x00000001ff027424 */ /* 0x000fc600078e00ff */
[----:B------:R-:W-:Y:S02]  /*24de0*/  SEL R4, R13, R8, !P4 ;  /* 0x000000080d047207 */ /* 0x000fe40006000000 */
[----:B------:R-:W-:-:S07]  /*24df0*/  SEL R5, R8, R13, !P4 ;  /* 0x0000000d08057207 */ /* 0x000fce0006000000 */
.L_x_562:
[----:B------:R-:W-:Y:S05]  /*24e00*/  BSYNC B1 ;  /* 0x0000000000017941 */ /* 0x000fea0003800000 */
.L_x_561:
[----:B------:R-:W-:-:S13]  /*24e10*/  LOP3.LUT P1, RZ, R2, 0xff, RZ, 0xc0, !PT ;  /* 0x000000ff02ff7812 */ /* 0x000fda000782c0ff */
[----:B------:R-:W-:Y:S05]  /*24e20*/  @P1 BRA `(.L_x_565) ;  /* 0xfffffff400381947 */ /* 0x000fea000383ffff */
[----:B------:R-:W-:Y:S05]  /*24e30*/  BSYNC B0 ;  /* 0x0000000000007941 */ /* 0x000fea0003800000 */
.L_x_553:
[----:B------:R-:W-:-:S03]  /*24e40*/  UMOV UR5, 0xffffffff ;  /* 0xffffffff00057882 */ /* 0x000fc60000000000 */
[----:B------:R-:W-:Y:S05]  /*24e50*/  BRA.DIV UR5, `(.L_x_566) ;  /* 0x0000000605947947 */ /* 0x000fea000b800000 */
[----:B------:R-:W-:-:S13]  /*24e60*/  ELECT P0, URZ, PT ;  /* 0x00000000003f782f */ /* 0x000fda0003800000 */
.L_x_583:
[----:B------:R-:W-:Y:S04]  /*24e70*/  BSSY B0, `(.L_x_567) ;  /* 0x0000047000007945 */ /* 0x000fe80003800000 */
[----:B------:R-:W-:Y:S05]  /*24e80*/  @!P0 BRA `(.L_x_568) ;  /* 0x0000000400148947 */ /* 0x000fea0003800000 */
[----:B------:R-:W-:-:S04]  /*24e90*/  ULOP3.LUT UR5, UR13, 0x2, URZ, 0xfc, !UPT ;  /* 0x000000020d057892 */ /* 0x000fc8000f8efc3f */
[----:B------:R-:W-:-:S06]  /*24ea0*/  UISETP.NE.AND UP0, UPT, UR5, 0x3, UPT ;  /* 0x000000030500788c */ /* 0x000fcc000bf05270 */
[----:B------:R-:W-:-:S13]  /*24eb0*/  PLOP3.LUT P0, PT, PT, PT, UP0, 0x80, 0x0 ;  /* 0x000000000000781c */ /* 0x000fda0003f0f008 */
[----:B------:R-:W-:Y:S05]  /*24ec0*/  @!P0 BRA `(.L_x_569) ;  /* 0x0000000000048947 */ /* 0x000fea0003800000 */
[----:B------:R-:W-:Y:S01]  /*24ed0*/  BPT.TRAP 0x1 ;  /* 0x000000040000795c */ /* 0x000fe20000300000 */
.L_x_569:
[----:B------:R-:W0:Y:S01]  /*24ee0*/  S2R R3, SR_CgaCtaId ;  /* 0x0000000000037919 */ /* 0x000e220000008800 */
[----:B------:R-:W-:Y:S02]  /*24ef0*/  MOV R0, 0x400 ;  /* 0x0000040000007802 */ /* 0x000fe40000000f00 */
[----:B------:R-:W-:Y:S02]  /*24f00*/  SHF.L.U32 R2, R6, 0x1f, RZ ;  /* 0x0000001f06027819 */ /* 0x000fe400000006ff */
[----:B0-----:R-:W-:-:S05]  /*24f10*/  LEA R0, R3, R0, 0x18 ;  /* 0x0000000003007211 */ /* 0x001fca00078ec0ff */
[----:B------:R-:W-:-:S04]  /*24f20*/  VIADD R0, R0, 0x38 ;  /* 0x0000003800007836 */ /* 0x000fc80000000000 */
[----:B------:R-:W-:-:S04]  /*24f30*/  IMAD R3, R7, 0x8, R0 ;  /* 0x0000000807037824 */ /* 0x000fc800078e0200 */
[----:B------:R-:W0:Y:S02]  /*24f40*/  SYNCS.PHASECHK.TRANS64.TRYWAIT P0, [R3+URZ], R2 ;  /* 0x00000002030075a7 */ /* 0x000e24000800017f */
[----:B0-----:R-:W-:Y:S05]  /*24f50*/  @!P0 BRA `(.L_x_570) ;  /* 0x0000000400788947 */ /* 0x001fea0003800000 */
.L_x_584:
[----:B------:R-:W-:-:S05]  /*24f60*/  VIADD R7, R7, 0x1 ;  /* 0x0000000107077836 */ /* 0x000fca0000000000 */
[----:B------:R-:W-:-:S04]  /*24f70*/  ISETP.NE.AND P0, PT, R7, 0x7, PT ;  /* 0x000000070700780c */ /* 0x000fc80003f05270 */
[----:B0-----:R-:W-:Y:S02]  /*24f80*/  SEL R3, RZ, 0x1, P0 ;  /* 0x00000001ff037807 */ /* 0x001fe40000000000 */
[----:B------:R-:W-:Y:S02]  /*24f90*/  SEL R7, R7, RZ, P0 ;  /* 0x000000ff07077207 */ /* 0x000fe40000000000 */
[----:B------:R-:W-:-:S03]  /*24fa0*/  LOP3.LUT R6, R6, R3, RZ, 0x3c, !PT ;  /* 0x0000000306067212 */ /* 0x000fc600078e3cff */
[----:B------:R-:W-:Y:S01]  /*24fb0*/  IMAD R3, R7, 0x8, R0 ;  /* 0x0000000807037824 */ /* 0x000fe200078e0200 */
[----:B------:R-:W-:-:S04]  /*24fc0*/  SHF.L.U32 R2, R6, 0x1f, RZ ;  /* 0x0000001f06027819 */ /* 0x000fc800000006ff */
[----:B------:R-:W0:Y:S02]  /*24fd0*/  SYNCS.PHASECHK.TRANS64.TRYWAIT P0, [R3+URZ], R2 ;  /* 0x00000002030075a7 */ /* 0x000e24000800017f */
[----:B0-----:R-:W-:Y:S05]  /*24fe0*/  @!P0 BRA `(.L_x_571) ;  /* 0x0000000400688947 */ /* 0x001fea0003800000 */
.L_x_585:
[----:B0-----:R-:W-:-:S05]  /*24ff0*/  VIADD R2, R7, 0x1 ;  /* 0x0000000107027836 */ /* 0x001fca0000000000 */
[----:B------:R-:W-:-:S04]  /*25000*/  ISETP.NE.AND P0, PT, R2, 0x7, PT ;  /* 0x000000070200780c */ /* 0x000fc80003f05270 */
[----:B------:R-:W-:Y:S02]  /*25010*/  SEL R3, RZ, 0x1, P0 ;  /* 0x00000001ff037807 */ /* 0x000fe40000000000 */
[----:B------:R-:W-:Y:S02]  /*25020*/  SEL R5, R2, RZ, P0 ;  /* 0x000000ff02057207 */ /* 0x000fe40000000000 */
[----:B------:R-:W-:-:S03]  /*25030*/  LOP3.LUT R6, R6, R3, RZ, 0x3c, !PT ;  /* 0x0000000306067212 */ /* 0x000fc600078e3cff */
[----:B------:R-:W-:Y:S01]  /*25040*/  IMAD R3, R5, 0x8, R0 ;  /* 0x0000000805037824 */ /* 0x000fe200078e0200 */
[----:B------:R-:W-:-:S04]  /*25050*/  SHF.L.U32 R2, R6, 0x1f, RZ ;  /* 0x0000001f06027819 */ /* 0x000fc800000006ff */
[----:B------:R-:W0:Y:S02]  /*25060*/  SYNCS.PHASECHK.TRANS64.TRYWAIT P0, [R3+URZ], R2 ;  /* 0x00000002030075a7 */ /* 0x000e24000800017f */
[----:B0-----:R-:W-:Y:S05]  /*25070*/  @!P0 BRA `(.L_x_572) ;  /* 0x0000000400588947 */ /* 0x001fea0003800000 */
.L_x_586:
        /* <DEDUP_REMOVED lines=9> */
.L_x_587:
        /* <DEDUP_REMOVED lines=9> */
.L_x_588:
        /* <DEDUP_REMOVED lines=9> */
.L_x_589:
[----:B0-----:R-:W-:-:S05]  /*25230*/  VIADD R2, R5, 0x1 ;  /* 0x0000000105027836 */ /* 0x001fca0000000000 */
[----:B------:R-:W-:-:S04]  /*25240*/  ISETP.NE.AND P0, PT, R2, 0x7, PT ;  /* 0x000000070200780c */ /* 0x000fc80003f05270 */
[----:B------:R-:W-:Y:S02]  /*25250*/  SEL R4, RZ, 0x1, P0 ;  /* 0x00000001ff047807 */ /* 0x000fe40000000000 */
[----:B------:R-:W-:Y:S02]  /*25260*/  SEL R3, R2, RZ, P0 ;  /* 0x000000ff02037207 */ /* 0x000fe40000000000 */
[----:B------:R-:W-:-:S03]  /*25270*/  LOP3.LUT R4, R7, R4, RZ, 0x3c, !PT ;  /* 0x0000000407047212 */ /* 0x000fc600078e3cff */
[----:B------:R-:W-:Y:S01]  /*25280*/  IMAD R3, R3, 0x8, R0 ;  /* 0x0000000803037824 */ /* 0x000fe200078e0200 */
[----:B------:R-:W-:-:S07]  /*25290*/  SHF.L.U32 R0, R4, 0x1f, RZ ;  /* 0x0000001f04007819 */ /* 0x000fce00000006ff */
.L_x_576:
[----:B0-----:R0:W1:Y:S02]  /*252a0*/  SYNCS.PHASECHK.TRANS64.TRYWAIT P0, [R3+URZ], R0 ;  /* 0x00000000030075a7 */ /* 0x001064000800017f */
[----:B-1----:R-:W-:Y:S05]  /*252b0*/  @!P0 NANOSLEEP.SYNCS 0x989680 ;  /* 0x009896800000895d */ /* 0x002fea0003900000 */
[----:B------:R-:W1:Y:S02]  /*252c0*/  @!P0 SYNCS.PHASECHK.TRANS64 P0, [R3+URZ], R0 ;  /* 0x00000000030085a7 */ /* 0x000e64000800007f */
[----:B-1----:R-:W-:Y:S05]  /*252d0*/  @!P0 BRA `(.L_x_576) ;  /* 0xfffffffc00f08947 */ /* 0x002fea000383ffff */
.L_x_568:
[----:B------:R-:W-:Y:S05]  /*252e0*/  BSYNC B0 ;  /* 0x0000000000007941 */ /* 0x000fea0003800000 */
.L_x_567:
[----:B------:R-:W-:Y:S05]  /*252f0*/  EXIT ;  /* 0x000000000000794d */ /* 0x000fea0003800000 */
.L_x_17:
[----:B-1----:R-:W-:-:S04]  /*25300*/  IMAD.U32 R3, RZ, RZ, UR6 ;  /* 0x00000006ff037e24 */ /* 0x002fc8000f8e00ff */
[----:B------:R1:W3:Y:S03]  /*25310*/  SYNCS.PHASECHK.TRANS64.TRYWAIT P0, [R3+URZ], R0 ;  /* 0x00000000030075a7 */ /* 0x0002e6000800017f */
[----:B---3--:R-:W-:Y:S05]  /*25320*/  @!P0 NANOSLEEP.SYNCS 0x989680 ;  /* 0x009896800000895d */ /* 0x008fea0003900000 */
[----:B------:R-:W3:Y:S02]  /*25330*/  @!P0 SYNCS.PHASECHK.TRANS64 P0, [R3+URZ], R0 ;  /* 0x00000000030085a7 */ /* 0x000ee4000800007f */
[----:B---3--:R-:W-:Y:S05]  /*25340*/  @!P0 BRA `(.L_x_17) ;  /* 0xfffffffc00ec8947 */ /* 0x008fea000383ffff */
[----:B------:R-:W-:Y:S05]  /*25350*/  BRA `(.L_x_16) ;  /* 0xfffffdd800087947 */ /* 0x000fea000383ffff */
.L_x_23:
[----:B-----5:R1:W-:Y:S02]  /*25360*/  STL [R1+0x46c], R0 ;  /* 0x00046c0001007387 */ /* 0x0203e40000100800 */
[----:B-1----:R-:W-:-:S04]  /*25370*/  IMAD.U32 R0, RZ, RZ, UR16 ;  /* 0x00000010ff007e24 */ /* 0x002fc8000f8e00ff */
[----:B------:R1:W3:Y:S03]  /*25380*/  SYNCS.PHASECHK.TRANS64.TRYWAIT P0, [R0+URZ], R2 ;  /* 0x00000002000075a7 */ /* 0x0002e6000800017f */
[----:B---3--:R-:W-:Y:S05]  /*25390*/  @!P0 NANOSLEEP.SYNCS 0x989680 ;  /* 0x009896800000895d */ /* 0x008fea0003900000 */
[----:B------:R1:W3:Y:S02]  /*253a0*/  @!P0 SYNCS.PHASECHK.TRANS64 P0, [R0+URZ], R2 ;  /* 0x00000002000085a7 */ /* 0x0002e4000800007f */
[----:B-1----:R1:W5:Y:S02]  /*253b0*/  LDL.LU R0, [R1+0x46c] ;  /* 0x00046c0001007983 */ /* 0x0023640000300800 */
[----:B-1-3--:R-:W-:Y:S05]  /*253c0*/  @!P0 BRA `(.L_x_23) ;  /* 0xfffffffc00e48947 */ /* 0x00afea000383ffff */
[----:B------:R-:W-:Y:S05]  /*253d0*/  BRA `(.L_x_22) ;  /* 0xfffffe1800d47947 */ /* 0x000fea000383ffff */
.L_x_554:
[----:B------:R-:W-:Y:S01]  /*253e0*/  BSSY B1, `(.L_x_577) ;  /* 0x0000006000017945 */ /* 0x000fe20003800000 */
[----:B------:R-:W-:-:S07]  /*253f0*/  IMAD.MOV.U32 R2, RZ, RZ, -0x1 ;  /* 0xffffffffff027424 */ /* 0x000fce00078e00ff */
[----:B------:R-:W-:Y:S05]  /*25400*/  WARPSYNC.COLLECTIVE R2, `(.L_x_578) ;  /* 0x00000000020c7348 */ /* 0x000fea0003c00000 */
[----:B------:R-:W-:Y:S02]  /*25410*/  ELECT P1, UR62, PT ;  /* 0x00000000003e782f */ /* 0x000fe40003820000 */
[----:B------:R-:W-:Y:S01]  /*25420*/  MOV R2, UR62 ;  /* 0x0000003e00027c02 */ /* 0x000fe20008000f00 */
[----:B------:R-:W-:Y:S10]  /*25430*/  ENDCOLLECTIVE ;  /* 0x000000000000791b */ /* 0x000ff40003800000 */
.L_x_578:
[----:B------:R-:W-:Y:S05]  /*25440*/  BSYNC B1 ;  /* 0x0000000000017941 */ /* 0x000fea0003800000 */
.L_x_577:
[----:B------:R-:W-:Y:S05]  /*25450*/  BRA `(.L_x_579) ;  /* 0xffffffec00b87947 */ /* 0x000fea000383ffff */
.L_x_557:
[----:B-1----:R1:W2:Y:S02]  /*25460*/  SYNCS.PHASECHK.TRANS64.TRYWAIT P1, [R16+URZ+0x38], R11 ;  /* 0x0000380b100075a7 */ /* 0x0022a4000802017f */
[----:B--2---:R-:W-:Y:S05]  /*25470*/  @!P1 NANOSLEEP.SYNCS 0x989680 ;  /* 0x009896800000995d */ /* 0x004fea0003900000 */
[----:B------:R-:W2:Y:S02]  /*25480*/  @!P1 SYNCS.PHASECHK.TRANS64 P1, [R16+URZ+0x38], R11 ;  /* 0x0000380b100095a7 */ /* 0x000ea4000802007f */
[----:B--2---:R-:W-:Y:S05]  /*25490*/  @!P1 BRA `(.L_x_557) ;  /* 0xfffffffc00f09947 */ /* 0x004fea000383ffff */
[----:B------:R-:W-:Y:S05]  /*254a0*/  BRA `(.L_x_580) ;  /* 0xffffffec00ec7947 */ /* 0x000fea000383ffff */
.L_x_566:
[----:B------:R-:W-:Y:S01]  /*254b0*/  BSSY B0, `(.L_x_581) ;  /* 0x0000006000007945 */ /* 0x000fe20003800000 */
[----:B------:R-:W-:-:S07]  /*254c0*/  IMAD.MOV.U32 R2, RZ, RZ, -0x1 ;  /* 0xffffffffff027424 */ /* 0x000fce00078e00ff */
[----:B------:R-:W-:Y:S05]  /*254d0*/  WARPSYNC.COLLECTIVE R2, `(.L_x_582) ;  /* 0x00000000020c7348 */ /* 0x000fea0003c00000 */
[----:B------:R-:W-:Y:S02]  /*254e0*/  ELECT P1, UR62, PT ;  /* 0x00000000003e782f */ /* 0x000fe40003820000 */
[----:B------:R-:W-:Y:S01]  /*254f0*/  MOV R2, UR62 ;  /* 0x0000003e00027c02 */ /* 0x000fe20008000f00 */
[----:B------:R-:W-:Y:S10]  /*25500*/  ENDCOLLECTIVE ;  /* 0x000000000000791b */ /* 0x000ff40003800000 */
.L_x_582:
[----:B------:R-:W-:Y:S05]  /*25510*/  BSYNC B0 ;  /* 0x0000000000007941 */ /* 0x000fea0003800000 */
.L_x_581:
[----:B------:R-:W-:Y:S01]  /*25520*/  PLOP3.LUT P0, PT, P1, PT, PT, 0x80, 0x0 ;  /* 0x000000000000781c */ /* 0x000fe20000f0f070 */
[----:B------:R-:W-:-:S12]  /*25530*/  BRA `(.L_x_583) ;  /* 0xfffffff8004c7947 */ /* 0x000fd8000383ffff */
.L_x_570:
[----:B0-----:R0:W1:Y:S02]  /*25540*/  SYNCS.PHASECHK.TRANS64.TRYWAIT P0, [R3+URZ], R2 ;  /* 0x00000002030075a7 */ /* 0x001064000800017f */
[----:B-1----:R-:W-:Y:S05]  /*25550*/  @!P0 NANOSLEEP.SYNCS 0x989680 ;  /* 0x009896800000895d */ /* 0x002fea0003900000 */
[----:B------:R-:W1:Y:S02]  /*25560*/  @!P0 SYNCS.PHASECHK.TRANS64 P0, [R3+URZ], R2 ;  /* 0x00000002030085a7 */ /* 0x000e64000800007f */
[----:B-1----:R-:W-:Y:S05]  /*25570*/  @!P0 BRA `(.L_x_570) ;  /* 0xfffffffc00f08947 */ /* 0x002fea000383ffff */
[----:B------:R-:W-:Y:S05]  /*25580*/  BRA `(.L_x_584) ;  /* 0xfffffff800747947 */ /* 0x000fea000383ffff */
.L_x_571:
[----:B0-----:R0:W1:Y:S02]  /*25590*/  SYNCS.PHASECHK.TRANS64.TRYWAIT P0, [R3+URZ], R2 ;  /* 0x00000002030075a7 */ /* 0x001064000800017f */
[----:B-1----:R-:W-:Y:S05]  /*255a0*/  @!P0 NANOSLEEP.SYNCS 0x989680 ;  /* 0x009896800000895d */ /* 0x002fea0003900000 */
[----:B------:R-:W1:Y:S02]  /*255b0*/  @!P0 SYNCS.PHASECHK.TRANS64 P0, [R3+URZ], R2 ;  /* 0x00000002030085a7 */ /* 0x000e64000800007f */
[----:B-1----:R-:W-:Y:S05]  /*255c0*/  @!P0 BRA `(.L_x_571) ;  /* 0xfffffffc00f08947 */ /* 0x002fea000383ffff */
[----:B------:R-:W-:Y:S05]  /*255d0*/  BRA `(.L_x_585) ;  /* 0xfffffff800847947 */ /* 0x000fea000383ffff */
.L_x_572:
[----:B0-----:R0:W1:Y:S02]  /*255e0*/  SYNCS.PHASECHK.TRANS64.TRYWAIT P0, [R3+URZ], R2 ;  /* 0x00000002030075a7 */ /* 0x001064000800017f */
[----:B-1----:R-:W-:Y:S05]  /*255f0*/  @!P0 NANOSLEEP.SYNCS 0x989680 ;  /* 0x009896800000895d */ /* 0x002fea0003900000 */
[----:B------:R-:W1:Y:S02]  /*25600*/  @!P0 SYNCS.PHASECHK.TRANS64 P0, [R3+URZ], R2 ;  /* 0x00000002030085a7 */ /* 0x000e64000800007f */
[----:B-1----:R-:W-:Y:S05]  /*25610*/  @!P0 BRA `(.L_x_572) ;  /* 0xfffffffc00f08947 */ /* 0x002fea000383ffff */
[----:B------:R-:W-:Y:S05]  /*25620*/  BRA `(.L_x_586) ;  /* 0xfffffff800947947 */ /* 0x000fea000383ffff */
.L_x_573:
[----:B0-----:R0:W1:Y:S02]  /*25630*/  SYNCS.PHASECHK.TRANS64.TRYWAIT P0, [R3+URZ], R2 ;  /* 0x00000002030075a7 */ /* 0x001064000800017f */
[----:B-1----:R-:W-:Y:S05]  /*25640*/  @!P0 NANOSLEEP.SYNCS 0x989680 ;  /* 0x009896800000895d */ /* 0x002fea0003900000 */
[----:B------:R-:W1:Y:S02]  /*25650*/  @!P0 SYNCS.PHASECHK.TRANS64 P0, [R3+URZ], R2 ;  /* 0x00000002030085a7 */ /* 0x000e64000800007f */
[----:B-1----:R-:W-:Y:S05]  /*25660*/  @!P0 BRA `(.L_x_573) ;  /* 0xfffffffc00f08947 */ /* 0x002fea000383ffff */
[----:B------:R-:W-:Y:S05]  /*25670*/  BRA `(.L_x_587) ;  /* 0xfffffff800a47947 */ /* 0x000fea000383ffff */
.L_x_574:
[----:B0-----:R0:W1:Y:S02]  /*25680*/  SYNCS.PHASECHK.TRANS64.TRYWAIT P0, [R3+URZ], R2 ;  /* 0x00000002030075a7 */ /* 0x001064000800017f */
[----:B-1----:R-:W-:Y:S05]  /*25690*/  @!P0 NANOSLEEP.SYNCS 0x989680 ;  /* 0x009896800000895d */ /* 0x002fea0003900000 */
[----:B------:R-:W1:Y:S02]  /*256a0*/  @!P0 SYNCS.PHASECHK.TRANS64 P0, [R3+URZ], R2 ;  /* 0x00000002030085a7 */ /* 0x000e64000800007f */
[----:B-1----:R-:W-:Y:S05]  /*256b0*/  @!P0 BRA `(.L_x_574) ;  /* 0xfffffffc00f08947 */ /* 0x002fea000383ffff */
[----:B------:R-:W-:Y:S05]  /*256c0*/  BRA `(.L_x_588) ;  /* 0xfffffff800b47947 */ /* 0x000fea000383ffff */
.L_x_575:
[----:B0-----:R0:W1:Y:S02]  /*256d0*/  SYNCS.PHASECHK.TRANS64.TRYWAIT P0, [R3+URZ], R2 ;  /* 0x00000002030075a7 */ /* 0x001064000800017f */
[----:B-1----:R-:W-:Y:S05]  /*256e0*/  @!P0 NANOSLEEP.SYNCS 0x989680 ;  /* 0x009896800000895d */ /* 0x002fea0003900000 */
[----:B------:R-:W1:Y:S02]  /*256f0*/  @!P0 SYNCS.PHASECHK.TRANS64 P0, [R3+URZ], R2 ;  /* 0x00000002030085a7 */ /* 0x000e64000800007f */
[----:B-1----:R-:W-:Y:S05]  /*25700*/  @!P0 BRA `(.L_x_575) ;  /* 0xfffffffc00f08947 */ /* 0x002fea000383ffff */
[----:B------:R-:W-:Y:S05]  /*25710*/  BRA `(.L_x_589) ;  /* 0xfffffff800c47947 */ /* 0x000fea000383ffff */
.L_x_590:
[----:B------:R-:W-:-:S00]  /*25720*/  BRA `(.L_x_590) ;  /* 0xfffffffc00fc7947 */ /* 0x000fc0000383ffff */
[----:B------:R-:W-:-:S00]  /*25730*/  NOP ;  /* 0x0000000000007918 */ /* 0x000fc00000000000 */
        /* <DEDUP_REMOVED lines=12> */
.L_x_591:


//--------------------- .nv.shared._ZN7cutlass13device_kernelINS_4gemm6kernel13GemmUniversalIN4cute5tupleIJiiiiEEENS1_10collective13CollectiveMmaINS1_37MainloopSm90TmaGmmaWarpSpecializedFP8ILi7ENS5_IJNS4_1CILi1EEESB_SB_EEENS1_35KernelTmaWarpSpecializedCooperativeEEENS5_IJNSA_ILi256EEESF_NSA_ILi64EEEEEENS_12float_e5m2_tENS5_IJlSB_lEEESI_SJ_NS4_8TiledMMAINS4_8MMA_AtomIJNS4_4SM904GMMA31MMA_64x256x32_F32E5M2E5M2_SS_TNILNSN_7ScaleInE1ELSP_1EEEEEENS4_6LayoutINS5_IJNSA_ILi2EEESB_SB_EEENS5_IJSB_NSA_ILi0EEESV_EEEEENS5_IJNS4_10UnderscoreESY_SY_EEEEENS4_13SM90_TMA_LOADENS4_14ComposedLayoutINS4_7SwizzleILi2ELi4ELi3EEENS4_18smem_ptr_flag_bitsILi8EEENSS_INS5_IJNSA_ILi8EEESG_EEENS5_IJSG_SB_EEEEEEEvNS4_8identityES11_S1B_vS1C_EENS_8epilogue10collective6detail29Sm90TmaWarpSpecializedAdapterINS1F_15DefaultEpilogueISI_SJ_SJ_NS1E_6thread17LinearCombinationISI_Li1EffLNS1J_9ScaleType4KindE0ELNS_15FloatRoundStyleE2ESI_EENS1_15EpilogueDefaultEEEEEvvEEEEvNT_6ParamsE --------------------------
	.section	.nv.shared._ZN7cutlass13device_kernelINS_4gemm6kernel13GemmUniversalIN4cute5tupleIJiiiiEEENS1_10collective13CollectiveMmaINS1_37MainloopSm90TmaGmmaWarpSpecializedFP8ILi7ENS5_IJNS4_1CILi1EEESB_SB_EEENS1_35KernelTmaWarpSpecializedCooperativeEEENS5_IJNSA_ILi256EEESF_NSA_ILi64EEEEEENS_12float_e5m2_tENS5_IJlSB_lEEESI_SJ_NS4_8TiledMMAINS4_8MMA_AtomIJNS4_4SM904GMMA31MMA_64x256x32_F32E5M2E5M2_SS_TNILNSN_7ScaleInE1ELSP_1EEEEEENS4_6LayoutINS5_IJNSA_ILi2EEESB_SB_EEENS5_IJSB_NSA_ILi0EEESV_EEEEENS5_IJNS4_10UnderscoreESY_SY_EEEEENS4_13SM90_TMA_LOADENS4_14ComposedLayoutINS4_7SwizzleILi2ELi4ELi3EEENS4_18smem_ptr_flag_bitsILi8EEENSS_INS5_IJNSA_ILi8EEESG_EEENS5_IJSG_SB_EEEEEEEvNS4_8identityES11_S1B_vS1C_EENS_8epilogue10collective6detail29Sm90TmaWarpSpecializedAdapterINS1F_15DefaultEpilogueISI_SJ_SJ_NS1E_6thread17LinearCombinationISI_Li1EffLNS1J_9ScaleType4KindE0ELNS_15FloatRoundStyleE2ESI_EENS1_15EpilogueDefaultEEEEEvvEEEEvNT_6ParamsE,"aw",@nobits
	.sectionflags	@""
	.align	16
	.zero		1024


//--------------------- .nv.shared.reserved.0     --------------------------
	.section	.nv.shared.reserved.0,"aw",@nobits
	.weak		__nv_reservedSMEM_offset_0_alias
	.size		__nv_reservedSMEM_offset_0_alias, 0, 0
	.other		__nv_reservedSMEM_offset_0_alias,@"STO_CUDA_RESERVED_SHARED STV_DEFAULT"
__nv_reservedSMEM_offset_0_alias:
	.zero		0


//--------------------- .nv.global                --------------------------
	.section	.nv.global,"aw",@nobits
.nv.global:
	.type		_ZN40_INTERNAL_ce0a13e4_4_k_cu_9a0744b6_295044cute1_E,@object
	.size		_ZN40_INTERNAL_ce0a13e4_4_k_cu_9a0744b6_295044cute1_E,(_ZN40_INTERNAL_ce0a13e4_4_k_cu_9a0744b6_295044cuda3std3__45__cpo6cbeginE - _ZN40_INTERNAL_ce0a13e4_4_k_cu_9a0744b6_295044cute1_E)
_ZN40_INTERNAL_ce0a13e4_4_k_cu_9a0744b6_295044cute1_E:
	.zero		1
	.type		_ZN40_INTERNAL_ce0a13e4_4_k_cu_9a0744b6_295044cuda3std3__45__cpo6cbeginE,@object
	.size		_ZN40_INTERNAL_ce0a13e4_4_k_cu_9a0744b6_295044cuda3std3__45__cpo6cbeginE,(_ZN40_INTERNAL_ce0a13e4_4_k_cu_9a0744b6_295044cuda3std3__48in_placeE - _ZN40_INTERNAL_ce0a13e4_4_k_cu_9a0744b6_295044cuda3std3__45__cpo6cbeginE)
_ZN40_INTERNAL_ce0a13e4_4_k_cu_9a0744b6_295044cuda3std3__45__cpo6cbeginE:
	.zero		1
	.type		_ZN40_INTERNAL_ce0a13e4_4_k_cu_9a0744b6_295044cuda3std3__48in_placeE,@object
	.size		_ZN40_INTERNAL_ce0a13e4_4_k_cu_9a0744b6_295044cuda3std3__48in_placeE,(_ZN40_INTERNAL_ce0a13e4_4_k_cu_9a0744b6_295044cuda3std6ranges3__45__cpo9iter_moveE - _ZN40_INTERNAL_ce0a13e4_4_k_cu_9a0744b6_295044cuda3std3__48in_placeE)
_ZN40_INTERNAL_ce0a13e4_4_k_cu_9a0744b6_295044cuda3std3__48in_placeE:
	.zero		1
	.type		_ZN40_INTERNAL_ce0a13e4_4_k_cu_9a0744b6_295044cuda3std6ranges3__45__cpo9iter_moveE,@object
	.size		_ZN40_INTERNAL_ce0a13e4_4_k_cu_9a0744b6_295044cuda3std6ranges3__45__cpo9iter_moveE,(_ZN40_INTERNAL_ce0a13e4_4_k_cu_9a0744b6_295044cuda3std3__45__cpo5beginE - _ZN40_INTERNAL_ce0a13e4_4_k_cu_9a0744b6_295044cuda3std6ranges3__45__cpo9iter_moveE)
_ZN40_INTERNAL_ce0a13e4_4_k_cu_9a0744b6_295044cuda3std6ranges3__45__cpo9iter_moveE:
	.zero		1
	.type		_ZN40_INTERNAL_ce0a13e4_4_k_cu_9a0744b6_295044cuda3std3__45__cpo5beginE,@object
	.size		_ZN40_INTERNAL_ce0a13e4_4_k_cu_9a0744b6_295044cuda3std3__45__cpo5beginE,(_ZN40_INTERNAL_ce0a13e4_4_k_cu_9a0744b6_295044cuda3std3__442_GLOBAL__N__ce0a13e4_4_k_cu_9a0744b6_295046ignoreE - _ZN40_INTERNAL_ce0a13e4_4_k_cu_9a0744b6_295044cuda3std3__45__cpo5beginE)
_ZN40_INTERNAL_ce0a13e4_4_k_cu_9a0744b6_295044cuda3std3__45__cpo5beginE:
	.zero		1
	.type		_ZN40_INTERNAL_ce0a13e4_4_k_cu_9a0744b6_295044cuda3std3__442_GLOBAL__N__ce0a13e4_4_k_cu_9a0744b6_295046ignoreE,@object
	.size		_ZN40_INTERNAL_ce0a13e4_4_k_cu_9a0744b6_295044cuda3std3__442_GLOBAL__N__ce0a13e4_4_k_cu_9a0744b6_295046ignoreE,(_ZN40_INTERNAL_ce0a13e4_4_k_cu_9a0744b6_295044cute7productE - _ZN40_INTERNAL_ce0a13e4_4_k_cu_9a0744b6_295044cuda3std3__442_GLOBAL__N__ce0a13e4_4_k_cu_9a0744b6_295046ignoreE)
_ZN40_INTERNAL_ce0a13e4_4_k_cu_9a0744b6_295044cuda3std3__442_GLOBAL__N__ce0a13e4_4_k_cu_9a0744b6_295046ignoreE:
	.zero		1
	.type		_ZN40_INTERNAL_ce0a13e4_4_k_cu_9a0744b6_295044cute7productE,@object
	.size		_ZN40_INTERNAL_ce0a13e4_4_k_cu_9a0744b6_295044cute7productE,(_ZN40_INTERNAL_ce0a13e4_4_k_cu_9a0744b6_295044cuda3std3__45__cpo3endE - _ZN40_INTERNAL_ce0a13e4_4_k_cu_9a0744b6_295044cute7productE)
_ZN40_INTERNAL_ce0a13e4_4_k_cu_9a0744b6_295044cute7productE:
	.zero		1
	.type		_ZN40_INTERNAL_ce0a13e4_4_k_cu_9a0744b6_295044cuda3std3__45__cpo3endE,@object
	.size		_ZN40_INTERNAL_ce0a13e4_4_k_cu_9a0744b6_295044cuda3std3__45__cpo3endE,(_ZN40_INTERNAL_ce0a13e4_4_k_cu_9a0744b6_295044cuda3std3__419piecewise_constructE - _ZN40_INTERNAL_ce0a13e4_4_k_cu_9a0744b6_295044cuda3std3__45__cpo3endE)
_ZN40_INTERNAL_ce0a13e4_4_k_cu_9a0744b6_295044cuda3std3__45__cpo3endE:
	.zero		1
	.type		_ZN40_INTERNAL_ce0a13e4_4_k_cu_9a0744b6_295044cuda3std3__419piecewise_constructE,@object
	.size		_ZN40_INTERNAL_ce0a13e4_4_k_cu_9a0744b6_295044cuda3std3__419piecewise_constructE,(_ZN40_INTERNAL_ce0a13e4_4_k_cu_9a0744b6_295044cuda3std3__45__cpo4cendE - _ZN40_INTERNAL_ce0a13e4_4_k_cu_9a0744b6_295044cuda3std3__419piecewise_constructE)
_ZN40_INTERNAL_ce0a13e4_4_k_cu_9a0744b6_295044cuda3std3__419piecewise_constructE:
	.zero		1
	.type		_ZN40_INTERNAL_ce0a13e4_4_k_cu_9a0744b6_295044cuda3std3__45__cpo4cendE,@object
	.size		_ZN40_INTERNAL_ce0a13e4_4_k_cu_9a0744b6_295044cuda3std3__45__cpo4cendE,(_ZN40_INTERNAL_ce0a13e4_4_k_cu_9a0744b6_295044cuda3std6ranges3__45__cpo4swapE - _ZN40_INTERNAL_ce0a13e4_4_k_cu_9a0744b6_295044cuda3std3__45__cpo4cendE)
_ZN40_INTERNAL_ce0a13e4_4_k_cu_9a0744b6_295044cuda3std3__45__cpo4cendE:
	.zero		1
	.type		_ZN40_INTERNAL_ce0a13e4_4_k_cu_9a0744b6_295044cuda3std6ranges3__45__cpo4swapE,@object
	.size		_ZN40_INTERNAL_ce0a13e4_4_k_cu_9a0744b6_295044cuda3std6ranges3__45__cpo4swapE,(.L_7 - _ZN40_INTERNAL_ce0a13e4_4_k_cu_9a0744b6_295044cuda3std6ranges3__45__cpo4swapE)
_ZN40_INTERNAL_ce0a13e4_4_k_cu_9a0744b6_295044cuda3std6ranges3__45__cpo4swapE:
	.zero		1
.L_7:


//--------------------- .nv.constant0._ZN7cutlass13device_kernelINS_4gemm6kernel13GemmUniversalIN4cute5tupleIJiiiiEEENS1_10collective13CollectiveMmaINS1_37MainloopSm90TmaGmmaWarpSpecializedFP8ILi7ENS5_IJNS4_1CILi1EEESB_SB_EEENS1_35KernelTmaWarpSpecializedCooperativeEEENS5_IJNSA_ILi256EEESF_NSA_ILi64EEEEEENS_12float_e5m2_tENS5_IJlSB_lEEESI_SJ_NS4_8TiledMMAINS4_8MMA_AtomIJNS4_4SM904GMMA31MMA_64x256x32_F32E5M2E5M2_SS_TNILNSN_7ScaleInE1ELSP_1EEEEEENS4_6LayoutINS5_IJNSA_ILi2EEESB_SB_EEENS5_IJSB_NSA_ILi0EEESV_EEEEENS5_IJNS4_10UnderscoreESY_SY_EEEEENS4_13SM90_TMA_LOADENS4_14ComposedLayoutINS4_7SwizzleILi2ELi4ELi3EEENS4_18smem_ptr_flag_bitsILi8EEENSS_INS5_IJNSA_ILi8EEESG_EEENS5_IJSG_SB_EEEEEEEvNS4_8identityES11_S1B_vS1C_EENS_8epilogue10collective6detail29Sm90TmaWarpSpecializedAdapterINS1F_15DefaultEpilogueISI_SJ_SJ_NS1E_6thread17LinearCombinationISI_Li1EffLNS1J_9ScaleType4KindE0ELNS_15FloatRoundStyleE2ESI_EENS1_15EpilogueDefaultEEEEEvvEEEEvNT_6ParamsE --------------------------
	.section	.nv.constant0._ZN7cutlass13device_kernelINS_4gemm6kernel13GemmUniversalIN4cute5tupleIJiiiiEEENS1_10collective13CollectiveMmaINS1_37MainloopSm90TmaGmmaWarpSpecializedFP8ILi7ENS5_IJNS4_1CILi1EEESB_SB_EEENS1_35KernelTmaWarpSpecializedCooperativeEEENS5_IJNSA_ILi256EEESF_NSA_ILi64EEEEEENS_12float_e5m2_tENS5_IJlSB_lEEESI_SJ_NS4_8TiledMMAINS4_8MMA_AtomIJNS4_4SM904GMMA31MMA_64x256x32_F32E5M2E5M2_SS_TNILNSN_7ScaleInE1ELSP_1EEEEEENS4_6LayoutINS5_IJNSA_ILi2EEESB_SB_EEENS5_IJSB_NSA_ILi0EEESV_EEEEENS5_IJNS4_10UnderscoreESY_SY_EEEEENS4_13SM90_TMA_LOADENS4_14ComposedLayoutINS4_7SwizzleILi2ELi4ELi3EEENS4_18smem_ptr_flag_bitsILi8EEENSS_INS5_IJNSA_ILi8EEESG_EEENS5_IJSG_SB_EEEEEEEvNS4_8identityES11_S1B_vS1C_EENS_8epilogue10collective6detail29Sm90TmaWarpSpecializedAdapterINS1F_15DefaultEpilogueISI_SJ_SJ_NS1E_6thread17LinearCombinationISI_Li1EffLNS1J_9ScaleType4KindE0ELNS_15FloatRoundStyleE2ESI_EENS1_15EpilogueDefaultEEEEEvvEEEEvNT_6ParamsE,"a",@progbits
	.sectionflags	@""
	.align	4
.nv.constant0._ZN7cutlass13device_kernelINS_4gemm6kernel13GemmUniversalIN4cute5tupleIJiiiiEEENS1_10collective13CollectiveMmaINS1_37MainloopSm90TmaGmmaWarpSpecializedFP8ILi7ENS5_IJNS4_1CILi1EEESB_SB_EEENS1_35KernelTmaWarpSpecializedCooperativeEEENS5_IJNSA_ILi256EEESF_NSA_ILi64EEEEEENS_12float_e5m2_tENS5_IJlSB_lEEESI_SJ_NS4_8TiledMMAINS4_8MMA_AtomIJNS4_4SM904GMMA31MMA_64x256x32_F32E5M2E5M2_SS_TNILNSN_7ScaleInE1ELSP_1EEEEEENS4_6LayoutINS5_IJNSA_ILi2EEESB_SB_EEENS5_IJSB_NSA_ILi0EEESV_EEEEENS5_IJNS4_10UnderscoreESY_SY_EEEEENS4_13SM90_TMA_LOADENS4_14ComposedLayoutINS4_7SwizzleILi2ELi4ELi3EEENS4_18smem_ptr_flag_bitsILi8EEENSS_INS5_IJNSA_ILi8EEESG_EEENS5_IJSG_SB_EEEEEEEvNS4_8identityES11_S1B_vS1C_EENS_8epilogue10collective6detail29Sm90TmaWarpSpecializedAdapterINS1F_15DefaultEpilogueISI_SJ_SJ_NS1E_6thread17LinearCombinationISI_Li1EffLNS1J_9ScaleType4KindE0ELNS_15FloatRoundStyleE2ESI_EENS1_15EpilogueDefaultEEEEEvvEEEEvNT_6ParamsE:
	.zero		1664


//--------------------- SYMBOLS --------------------------

	.type		.nv.reservedSmem.offset0,@object
	.size		.nv.reservedSmem.offset0,0x4
